//
// Generated by NVIDIA NVVM Compiler
//
// Compiler Build ID: CL-36424714
// Cuda compilation tools, release 13.0, V13.0.88
// Based on NVVM 20.0.0
//

.version 9.0
.target sm_100
.address_size 64

	// .globl	_Z25attention_fwd_bf16_simplePK13__nv_bfloat16S1_S1_PS_iiiiif
.extern .shared .align 16 .b8 smem[];

.visible .entry _Z25attention_fwd_bf16_simplePK13__nv_bfloat16S1_S1_PS_iiiiif(
	.param .u64 .ptr .align 1 _Z25attention_fwd_bf16_simplePK13__nv_bfloat16S1_S1_PS_iiiiif_param_0,
	.param .u64 .ptr .align 1 _Z25attention_fwd_bf16_simplePK13__nv_bfloat16S1_S1_PS_iiiiif_param_1,
	.param .u64 .ptr .align 1 _Z25attention_fwd_bf16_simplePK13__nv_bfloat16S1_S1_PS_iiiiif_param_2,
	.param .u64 .ptr .align 1 _Z25attention_fwd_bf16_simplePK13__nv_bfloat16S1_S1_PS_iiiiif_param_3,
	.param .u32 _Z25attention_fwd_bf16_simplePK13__nv_bfloat16S1_S1_PS_iiiiif_param_4,
	.param .u32 _Z25attention_fwd_bf16_simplePK13__nv_bfloat16S1_S1_PS_iiiiif_param_5,
	.param .u32 _Z25attention_fwd_bf16_simplePK13__nv_bfloat16S1_S1_PS_iiiiif_param_6,
	.param .u32 _Z25attention_fwd_bf16_simplePK13__nv_bfloat16S1_S1_PS_iiiiif_param_7,
	.param .u32 _Z25attention_fwd_bf16_simplePK13__nv_bfloat16S1_S1_PS_iiiiif_param_8,
	.param .f32 _Z25attention_fwd_bf16_simplePK13__nv_bfloat16S1_S1_PS_iiiiif_param_9
)
{
	.reg .pred 	%p<68>;
	.reg .b16 	%rs<121>;
	.reg .b32 	%r<231>;
	.reg .b32 	%f<384>;
	.reg .b64 	%rd<86>;

	ld.param.u64 	%rd10, [_Z25attention_fwd_bf16_simplePK13__nv_bfloat16S1_S1_PS_iiiiif_param_0];
	ld.param.u64 	%rd11, [_Z25attention_fwd_bf16_simplePK13__nv_bfloat16S1_S1_PS_iiiiif_param_1];
	ld.param.u64 	%rd12, [_Z25attention_fwd_bf16_simplePK13__nv_bfloat16S1_S1_PS_iiiiif_param_2];
	ld.param.u64 	%rd13, [_Z25attention_fwd_bf16_simplePK13__nv_bfloat16S1_S1_PS_iiiiif_param_3];
	ld.param.u32 	%r73, [_Z25attention_fwd_bf16_simplePK13__nv_bfloat16S1_S1_PS_iiiiif_param_4];
	ld.param.u32 	%r69, [_Z25attention_fwd_bf16_simplePK13__nv_bfloat16S1_S1_PS_iiiiif_param_5];
	ld.param.u32 	%r70, [_Z25attention_fwd_bf16_simplePK13__nv_bfloat16S1_S1_PS_iiiiif_param_6];
	ld.param.u32 	%r71, [_Z25attention_fwd_bf16_simplePK13__nv_bfloat16S1_S1_PS_iiiiif_param_7];
	ld.param.u32 	%r72, [_Z25attention_fwd_bf16_simplePK13__nv_bfloat16S1_S1_PS_iiiiif_param_8];
	ld.param.f32 	%f58, [_Z25attention_fwd_bf16_simplePK13__nv_bfloat16S1_S1_PS_iiiiif_param_9];
	cvta.to.global.u64 	%rd1, %rd11;
	cvta.to.global.u64 	%rd2, %rd10;
	cvta.to.global.u64 	%rd3, %rd12;
	cvta.to.global.u64 	%rd4, %rd13;
	mov.u32 	%r1, %ctaid.x;
	mul.lo.s32 	%r74, %r69, %r73;
	mul.lo.s32 	%r75, %r74, %r70;
	setp.ge.s32 	%p1, %r1, %r75;
	@%p1 bra 	$L__BB0_71;
	mul.lo.s32 	%r76, %r70, %r69;
	div.s32 	%r77, %r1, %r76;
	div.s32 	%r78, %r1, %r70;
	rem.s32 	%r79, %r78, %r69;
	mul.lo.s32 	%r2, %r72, %r1;
	mad.lo.s32 	%r80, %r77, %r69, %r79;
	mul.lo.s32 	%r81, %r72, %r71;
	mul.lo.s32 	%r3, %r81, %r80;
	mov.u32 	%r223, %tid.x;
	setp.ge.s32 	%p2, %r223, %r71;
	mov.f32 	%f371, 0fFF800000;
	@%p2 bra 	$L__BB0_30;
	and.b32  	%r5, %r72, 3;
	setp.ne.s32 	%p3, %r5, 0;
	mov.u32 	%r6, %ntid.x;
	@%p3 bra 	$L__BB0_13;
	setp.lt.s32 	%p15, %r72, 1;
	@%p15 bra 	$L__BB0_11;
	add.s32 	%r7, %r72, -1;
	mov.f32 	%f371, 0fFF800000;
	and.b32  	%r119, %r7, 4;
	mov.u32 	%r209, %r223;
$L__BB0_5:
	setp.lt.u32 	%p17, %r7, 4;
	mad.lo.s32 	%r9, %r209, %r72, %r3;
	mov.f32 	%f358, 0f00000000;
	mov.b32 	%r212, 0;
	@%p17 bra 	$L__BB0_8;
	mov.f32 	%f358, 0f00000000;
	mov.b32 	%r212, 0;
	mov.u32 	%r211, %r212;
$L__BB0_7:
	.pragma "nounroll";
	add.s32 	%r106, %r212, %r2;
	mul.wide.u32 	%rd38, %r106, 2;
	add.s64 	%rd39, %rd2, %rd38;
	ld.global.nc.v2.f32 	{%f175, %f176}, [%rd39];
	add.s32 	%r107, %r212, %r9;
	mul.wide.s32 	%rd40, %r107, 2;
	add.s64 	%rd41, %rd1, %rd40;
	ld.global.nc.v2.f32 	{%f177, %f178}, [%rd41];
	mov.b32 	%r108, %f175;
	mov.b32 	{%rs64, %rs66}, %r108;
	// begin inline asm
	{ cvt.f32.bf16 %f159, %rs64;}

	// end inline asm
	mov.b32 	%r109, %f177;
	mov.b32 	{%rs65, %rs67}, %r109;
	// begin inline asm
	{ cvt.f32.bf16 %f160, %rs65;}

	// end inline asm
	fma.rn.f32 	%f179, %f159, %f160, %f358;
	// begin inline asm
	{ cvt.f32.bf16 %f161, %rs66;}

	// end inline asm
	// begin inline asm
	{ cvt.f32.bf16 %f162, %rs67;}

	// end inline asm
	fma.rn.f32 	%f180, %f161, %f162, %f179;
	mov.b32 	%r110, %f176;
	mov.b32 	{%rs68, %rs70}, %r110;
	// begin inline asm
	{ cvt.f32.bf16 %f163, %rs68;}

	// end inline asm
	mov.b32 	%r111, %f178;
	mov.b32 	{%rs69, %rs71}, %r111;
	// begin inline asm
	{ cvt.f32.bf16 %f164, %rs69;}

	// end inline asm
	fma.rn.f32 	%f181, %f163, %f164, %f180;
	// begin inline asm
	{ cvt.f32.bf16 %f165, %rs70;}

	// end inline asm
	// begin inline asm
	{ cvt.f32.bf16 %f166, %rs71;}

	// end inline asm
	fma.rn.f32 	%f182, %f165, %f166, %f181;
	ld.global.nc.v2.f32 	{%f183, %f184}, [%rd39+8];
	ld.global.nc.v2.f32 	{%f185, %f186}, [%rd41+8];
	mov.b32 	%r112, %f183;
	mov.b32 	{%rs72, %rs74}, %r112;
	// begin inline asm
	{ cvt.f32.bf16 %f167, %rs72;}

	// end inline asm
	mov.b32 	%r113, %f185;
	mov.b32 	{%rs73, %rs75}, %r113;
	// begin inline asm
	{ cvt.f32.bf16 %f168, %rs73;}

	// end inline asm
	fma.rn.f32 	%f187, %f167, %f168, %f182;
	// begin inline asm
	{ cvt.f32.bf16 %f169, %rs74;}

	// end inline asm
	// begin inline asm
	{ cvt.f32.bf16 %f170, %rs75;}

	// end inline asm
	fma.rn.f32 	%f188, %f169, %f170, %f187;
	mov.b32 	%r114, %f184;
	mov.b32 	{%rs76, %rs78}, %r114;
	// begin inline asm
	{ cvt.f32.bf16 %f171, %rs76;}

	// end inline asm
	mov.b32 	%r115, %f186;
	mov.b32 	{%rs77, %rs79}, %r115;
	// begin inline asm
	{ cvt.f32.bf16 %f172, %rs77;}

	// end inline asm
	fma.rn.f32 	%f189, %f171, %f172, %f188;
	// begin inline asm
	{ cvt.f32.bf16 %f173, %rs78;}

	// end inline asm
	// begin inline asm
	{ cvt.f32.bf16 %f174, %rs79;}

	// end inline asm
	fma.rn.f32 	%f358, %f173, %f174, %f189;
	add.s32 	%r212, %r212, 8;
	add.s32 	%r211, %r211, 2;
	shr.u32 	%r116, %r7, 2;
	add.s32 	%r117, %r116, 1;
	and.b32  	%r118, %r117, 2147483646;
	setp.ne.s32 	%p18, %r211, %r118;
	@%p18 bra 	$L__BB0_7;
$L__BB0_8:
	setp.ne.s32 	%p19, %r119, 0;
	@%p19 bra 	$L__BB0_10;
	add.s32 	%r120, %r212, %r2;
	mul.wide.u32 	%rd42, %r120, 2;
	add.s64 	%rd43, %rd2, %rd42;
	ld.global.nc.v2.f32 	{%f198, %f199}, [%rd43];
	add.s32 	%r121, %r212, %r9;
	mul.wide.s32 	%rd44, %r121, 2;
	add.s64 	%rd45, %rd1, %rd44;
	ld.global.nc.v2.f32 	{%f200, %f201}, [%rd45];
	mov.b32 	%r122, %f198;
	mov.b32 	{%rs80, %rs82}, %r122;
	// begin inline asm
	{ cvt.f32.bf16 %f190, %rs80;}

	// end inline asm
	mov.b32 	%r123, %f200;
	mov.b32 	{%rs81, %rs83}, %r123;
	// begin inline asm
	{ cvt.f32.bf16 %f191, %rs81;}

	// end inline asm
	fma.rn.f32 	%f202, %f190, %f191, %f358;
	// begin inline asm
	{ cvt.f32.bf16 %f192, %rs82;}

	// end inline asm
	// begin inline asm
	{ cvt.f32.bf16 %f193, %rs83;}

	// end inline asm
	fma.rn.f32 	%f203, %f192, %f193, %f202;
	mov.b32 	%r124, %f199;
	mov.b32 	{%rs84, %rs86}, %r124;
	// begin inline asm
	{ cvt.f32.bf16 %f194, %rs84;}

	// end inline asm
	mov.b32 	%r125, %f201;
	mov.b32 	{%rs85, %rs87}, %r125;
	// begin inline asm
	{ cvt.f32.bf16 %f195, %rs85;}

	// end inline asm
	fma.rn.f32 	%f204, %f194, %f195, %f203;
	// begin inline asm
	{ cvt.f32.bf16 %f196, %rs86;}

	// end inline asm
	// begin inline asm
	{ cvt.f32.bf16 %f197, %rs87;}

	// end inline asm
	fma.rn.f32 	%f358, %f196, %f197, %f204;
$L__BB0_10:
	mul.f32 	%f205, %f58, %f358;
	shl.b32 	%r126, %r209, 2;
	mov.u32 	%r127, smem;
	add.s32 	%r128, %r127, %r126;
	st.shared.f32 	[%r128], %f205;
	max.f32 	%f371, %f371, %f205;
	add.s32 	%r209, %r209, %r6;
	setp.lt.s32 	%p20, %r209, %r71;
	@%p20 bra 	$L__BB0_5;
	bra.uni 	$L__BB0_30;
$L__BB0_11:
	mul.f32 	%f9, %f58, 0f00000000;
	mov.f32 	%f371, 0fFF800000;
	mov.u32 	%r102, smem;
	mov.u32 	%r213, %r223;
$L__BB0_12:
	shl.b32 	%r101, %r213, 2;
	add.s32 	%r103, %r102, %r101;
	st.shared.f32 	[%r103], %f9;
	max.f32 	%f371, %f371, %f9;
	add.s32 	%r213, %r213, %r6;
	setp.lt.s32 	%p16, %r213, %r71;
	@%p16 bra 	$L__BB0_12;
	bra.uni 	$L__BB0_30;
$L__BB0_13:
	setp.lt.s32 	%p4, %r72, 1;
	@%p4 bra 	$L__BB0_28;
	and.b32  	%r18, %r72, 15;
	and.b32  	%r19, %r72, 7;
	and.b32  	%r20, %r72, 2147483632;
	mov.f32 	%f371, 0fFF800000;
	add.s32 	%r86, %r72, -1;
	cvt.u64.u32 	%rd31, %r2;
	mov.u32 	%r214, %r223;
$L__BB0_15:
	setp.lt.u32 	%p6, %r86, 15;
	mad.lo.s32 	%r22, %r214, %r72, %r3;
	mov.f32 	%f369, 0f00000000;
	mov.b32 	%r217, 0;
	@%p6 bra 	$L__BB0_18;
	mov.f32 	%f369, 0f00000000;
	mov.b32 	%r215, 0;
$L__BB0_17:
	.pragma "nounroll";
	add.s32 	%r88, %r215, %r2;
	mul.wide.u32 	%rd14, %r88, 2;
	add.s64 	%rd15, %rd2, %rd14;
	ld.global.nc.u16 	%rs2, [%rd15];
	// begin inline asm
	{ cvt.f32.bf16 %f65, %rs2;}

	// end inline asm
	add.s32 	%r89, %r215, %r22;
	mul.wide.s32 	%rd16, %r89, 2;
	add.s64 	%rd17, %rd1, %rd16;
	ld.global.nc.u16 	%rs3, [%rd17];
	// begin inline asm
	{ cvt.f32.bf16 %f66, %rs3;}

	// end inline asm
	fma.rn.f32 	%f97, %f65, %f66, %f369;
	ld.global.nc.u16 	%rs4, [%rd15+2];
	// begin inline asm
	{ cvt.f32.bf16 %f67, %rs4;}

	// end inline asm
	ld.global.nc.u16 	%rs5, [%rd17+2];
	// begin inline asm
	{ cvt.f32.bf16 %f68, %rs5;}

	// end inline asm
	fma.rn.f32 	%f98, %f67, %f68, %f97;
	ld.global.nc.u16 	%rs6, [%rd15+4];
	// begin inline asm
	{ cvt.f32.bf16 %f69, %rs6;}

	// end inline asm
	ld.global.nc.u16 	%rs7, [%rd17+4];
	// begin inline asm
	{ cvt.f32.bf16 %f70, %rs7;}

	// end inline asm
	fma.rn.f32 	%f99, %f69, %f70, %f98;
	ld.global.nc.u16 	%rs8, [%rd15+6];
	// begin inline asm
	{ cvt.f32.bf16 %f71, %rs8;}

	// end inline asm
	ld.global.nc.u16 	%rs9, [%rd17+6];
	// begin inline asm
	{ cvt.f32.bf16 %f72, %rs9;}

	// end inline asm
	fma.rn.f32 	%f100, %f71, %f72, %f99;
	ld.global.nc.u16 	%rs10, [%rd15+8];
	// begin inline asm
	{ cvt.f32.bf16 %f73, %rs10;}

	// end inline asm
	ld.global.nc.u16 	%rs11, [%rd17+8];
	// begin inline asm
	{ cvt.f32.bf16 %f74, %rs11;}

	// end inline asm
	fma.rn.f32 	%f101, %f73, %f74, %f100;
	ld.global.nc.u16 	%rs12, [%rd15+10];
	// begin inline asm
	{ cvt.f32.bf16 %f75, %rs12;}

	// end inline asm
	ld.global.nc.u16 	%rs13, [%rd17+10];
	// begin inline asm
	{ cvt.f32.bf16 %f76, %rs13;}

	// end inline asm
	fma.rn.f32 	%f102, %f75, %f76, %f101;
	ld.global.nc.u16 	%rs14, [%rd15+12];
	// begin inline asm
	{ cvt.f32.bf16 %f77, %rs14;}

	// end inline asm
	ld.global.nc.u16 	%rs15, [%rd17+12];
	// begin inline asm
	{ cvt.f32.bf16 %f78, %rs15;}

	// end inline asm
	fma.rn.f32 	%f103, %f77, %f78, %f102;
	ld.global.nc.u16 	%rs16, [%rd15+14];
	// begin inline asm
	{ cvt.f32.bf16 %f79, %rs16;}

	// end inline asm
	ld.global.nc.u16 	%rs17, [%rd17+14];
	// begin inline asm
	{ cvt.f32.bf16 %f80, %rs17;}

	// end inline asm
	fma.rn.f32 	%f104, %f79, %f80, %f103;
	ld.global.nc.u16 	%rs18, [%rd15+16];
	// begin inline asm
	{ cvt.f32.bf16 %f81, %rs18;}

	// end inline asm
	ld.global.nc.u16 	%rs19, [%rd17+16];
	// begin inline asm
	{ cvt.f32.bf16 %f82, %rs19;}

	// end inline asm
	fma.rn.f32 	%f105, %f81, %f82, %f104;
	ld.global.nc.u16 	%rs20, [%rd15+18];
	// begin inline asm
	{ cvt.f32.bf16 %f83, %rs20;}

	// end inline asm
	ld.global.nc.u16 	%rs21, [%rd17+18];
	// begin inline asm
	{ cvt.f32.bf16 %f84, %rs21;}

	// end inline asm
	fma.rn.f32 	%f106, %f83, %f84, %f105;
	ld.global.nc.u16 	%rs22, [%rd15+20];
	// begin inline asm
	{ cvt.f32.bf16 %f85, %rs22;}

	// end inline asm
	ld.global.nc.u16 	%rs23, [%rd17+20];
	// begin inline asm
	{ cvt.f32.bf16 %f86, %rs23;}

	// end inline asm
	fma.rn.f32 	%f107, %f85, %f86, %f106;
	ld.global.nc.u16 	%rs24, [%rd15+22];
	// begin inline asm
	{ cvt.f32.bf16 %f87, %rs24;}

	// end inline asm
	ld.global.nc.u16 	%rs25, [%rd17+22];
	// begin inline asm
	{ cvt.f32.bf16 %f88, %rs25;}

	// end inline asm
	fma.rn.f32 	%f108, %f87, %f88, %f107;
	ld.global.nc.u16 	%rs26, [%rd15+24];
	// begin inline asm
	{ cvt.f32.bf16 %f89, %rs26;}

	// end inline asm
	ld.global.nc.u16 	%rs27, [%rd17+24];
	// begin inline asm
	{ cvt.f32.bf16 %f90, %rs27;}

	// end inline asm
	fma.rn.f32 	%f109, %f89, %f90, %f108;
	ld.global.nc.u16 	%rs28, [%rd15+26];
	// begin inline asm
	{ cvt.f32.bf16 %f91, %rs28;}

	// end inline asm
	ld.global.nc.u16 	%rs29, [%rd17+26];
	// begin inline asm
	{ cvt.f32.bf16 %f92, %rs29;}

	// end inline asm
	fma.rn.f32 	%f110, %f91, %f92, %f109;
	ld.global.nc.u16 	%rs30, [%rd15+28];
	// begin inline asm
	{ cvt.f32.bf16 %f93, %rs30;}

	// end inline asm
	ld.global.nc.u16 	%rs31, [%rd17+28];
	// begin inline asm
	{ cvt.f32.bf16 %f94, %rs31;}

	// end inline asm
	fma.rn.f32 	%f111, %f93, %f94, %f110;
	ld.global.nc.u16 	%rs32, [%rd15+30];
	// begin inline asm
	{ cvt.f32.bf16 %f95, %rs32;}

	// end inline asm
	ld.global.nc.u16 	%rs33, [%rd17+30];
	// begin inline asm
	{ cvt.f32.bf16 %f96, %rs33;}

	// end inline asm
	fma.rn.f32 	%f369, %f95, %f96, %f111;
	add.s32 	%r215, %r215, 16;
	setp.ne.s32 	%p7, %r215, %r20;
	mov.u32 	%r217, %r20;
	@%p7 bra 	$L__BB0_17;
$L__BB0_18:
	setp.eq.s32 	%p8, %r18, 0;
	@%p8 bra 	$L__BB0_27;
	add.s32 	%r90, %r18, -1;
	setp.lt.u32 	%p9, %r90, 7;
	@%p9 bra 	$L__BB0_21;
	add.s32 	%r91, %r217, %r2;
	mul.wide.u32 	%rd18, %r91, 2;
	add.s64 	%rd19, %rd2, %rd18;
	ld.global.nc.u16 	%rs34, [%rd19];
	// begin inline asm
	{ cvt.f32.bf16 %f113, %rs34;}

	// end inline asm
	add.s32 	%r92, %r217, %r22;
	mul.wide.s32 	%rd20, %r92, 2;
	add.s64 	%rd21, %rd1, %rd20;
	ld.global.nc.u16 	%rs35, [%rd21];
	// begin inline asm
	{ cvt.f32.bf16 %f114, %rs35;}

	// end inline asm
	fma.rn.f32 	%f129, %f113, %f114, %f369;
	cvt.u64.u32 	%rd23, %r217;
	add.s64 	%rd24, %rd23, %rd31;
	shl.b64 	%rd25, %rd24, 1;
	add.s64 	%rd26, %rd2, %rd25;
	ld.global.nc.u16 	%rs36, [%rd26+2];
	// begin inline asm
	{ cvt.f32.bf16 %f115, %rs36;}

	// end inline asm
	ld.global.nc.u16 	%rs37, [%rd21+2];
	// begin inline asm
	{ cvt.f32.bf16 %f116, %rs37;}

	// end inline asm
	fma.rn.f32 	%f130, %f115, %f116, %f129;
	ld.global.nc.u16 	%rs38, [%rd26+4];
	// begin inline asm
	{ cvt.f32.bf16 %f117, %rs38;}

	// end inline asm
	ld.global.nc.u16 	%rs39, [%rd21+4];
	// begin inline asm
	{ cvt.f32.bf16 %f118, %rs39;}

	// end inline asm
	fma.rn.f32 	%f131, %f117, %f118, %f130;
	ld.global.nc.u16 	%rs40, [%rd26+6];
	// begin inline asm
	{ cvt.f32.bf16 %f119, %rs40;}

	// end inline asm
	ld.global.nc.u16 	%rs41, [%rd21+6];
	// begin inline asm
	{ cvt.f32.bf16 %f120, %rs41;}

	// end inline asm
	fma.rn.f32 	%f132, %f119, %f120, %f131;
	ld.global.nc.u16 	%rs42, [%rd26+8];
	// begin inline asm
	{ cvt.f32.bf16 %f121, %rs42;}

	// end inline asm
	ld.global.nc.u16 	%rs43, [%rd21+8];
	// begin inline asm
	{ cvt.f32.bf16 %f122, %rs43;}

	// end inline asm
	fma.rn.f32 	%f133, %f121, %f122, %f132;
	ld.global.nc.u16 	%rs44, [%rd26+10];
	// begin inline asm
	{ cvt.f32.bf16 %f123, %rs44;}

	// end inline asm
	ld.global.nc.u16 	%rs45, [%rd21+10];
	// begin inline asm
	{ cvt.f32.bf16 %f124, %rs45;}

	// end inline asm
	fma.rn.f32 	%f134, %f123, %f124, %f133;
	ld.global.nc.u16 	%rs46, [%rd26+12];
	// begin inline asm
	{ cvt.f32.bf16 %f125, %rs46;}

	// end inline asm
	ld.global.nc.u16 	%rs47, [%rd21+12];
	// begin inline asm
	{ cvt.f32.bf16 %f126, %rs47;}

	// end inline asm
	fma.rn.f32 	%f135, %f125, %f126, %f134;
	ld.global.nc.u16 	%rs48, [%rd26+14];
	// begin inline asm
	{ cvt.f32.bf16 %f127, %rs48;}

	// end inline asm
	ld.global.nc.u16 	%rs49, [%rd21+14];
	// begin inline asm
	{ cvt.f32.bf16 %f128, %rs49;}

	// end inline asm
	fma.rn.f32 	%f369, %f127, %f128, %f135;
	add.s32 	%r217, %r217, 8;
$L__BB0_21:
	setp.eq.s32 	%p10, %r19, 0;
	@%p10 bra 	$L__BB0_27;
	add.s32 	%r93, %r19, -1;
	setp.lt.u32 	%p11, %r93, 3;
	@%p11 bra 	$L__BB0_24;
	add.s32 	%r94, %r217, %r2;
	mul.wide.u32 	%rd27, %r94, 2;
	add.s64 	%rd28, %rd2, %rd27;
	ld.global.nc.u16 	%rs50, [%rd28];
	// begin inline asm
	{ cvt.f32.bf16 %f136, %rs50;}

	// end inline asm
	add.s32 	%r95, %r217, %r22;
	mul.wide.s32 	%rd29, %r95, 2;
	add.s64 	%rd30, %rd1, %rd29;
	ld.global.nc.u16 	%rs51, [%rd30];
	// begin inline asm
	{ cvt.f32.bf16 %f137, %rs51;}

	// end inline asm
	fma.rn.f32 	%f144, %f136, %f137, %f369;
	cvt.u64.u32 	%rd32, %r217;
	add.s64 	%rd33, %rd32, %rd31;
	shl.b64 	%rd34, %rd33, 1;
	add.s64 	%rd35, %rd2, %rd34;
	ld.global.nc.u16 	%rs52, [%rd35+2];
	// begin inline asm
	{ cvt.f32.bf16 %f138, %rs52;}

	// end inline asm
	ld.global.nc.u16 	%rs53, [%rd30+2];
	// begin inline asm
	{ cvt.f32.bf16 %f139, %rs53;}

	// end inline asm
	fma.rn.f32 	%f145, %f138, %f139, %f144;
	ld.global.nc.u16 	%rs54, [%rd35+4];
	// begin inline asm
	{ cvt.f32.bf16 %f140, %rs54;}

	// end inline asm
	ld.global.nc.u16 	%rs55, [%rd30+4];
	// begin inline asm
	{ cvt.f32.bf16 %f141, %rs55;}

	// end inline asm
	fma.rn.f32 	%f146, %f140, %f141, %f145;
	ld.global.nc.u16 	%rs56, [%rd35+6];
	// begin inline asm
	{ cvt.f32.bf16 %f142, %rs56;}

	// end inline asm
	ld.global.nc.u16 	%rs57, [%rd30+6];
	// begin inline asm
	{ cvt.f32.bf16 %f143, %rs57;}

	// end inline asm
	fma.rn.f32 	%f369, %f142, %f143, %f146;
	add.s32 	%r217, %r217, 4;
$L__BB0_24:
	setp.eq.s32 	%p12, %r5, 1;
	add.s32 	%r96, %r217, %r2;
	mul.wide.u32 	%rd36, %r96, 2;
	add.s64 	%rd5, %rd2, %rd36;
	ld.global.nc.u16 	%rs58, [%rd5];
	// begin inline asm
	{ cvt.f32.bf16 %f147, %rs58;}

	// end inline asm
	add.s32 	%r97, %r217, %r22;
	mul.wide.s32 	%rd37, %r97, 2;
	add.s64 	%rd6, %rd1, %rd37;
	ld.global.nc.u16 	%rs59, [%rd6];
	// begin inline asm
	{ cvt.f32.bf16 %f148, %rs59;}

	// end inline asm
	fma.rn.f32 	%f369, %f147, %f148, %f369;
	@%p12 bra 	$L__BB0_27;
	setp.eq.s32 	%p13, %r5, 2;
	ld.global.nc.u16 	%rs60, [%rd5+2];
	// begin inline asm
	{ cvt.f32.bf16 %f149, %rs60;}

	// end inline asm
	ld.global.nc.u16 	%rs61, [%rd6+2];
	// begin inline asm
	{ cvt.f32.bf16 %f150, %rs61;}

	// end inline asm
	fma.rn.f32 	%f369, %f149, %f150, %f369;
	@%p13 bra 	$L__BB0_27;
	ld.global.nc.u16 	%rs62, [%rd5+4];
	// begin inline asm
	{ cvt.f32.bf16 %f151, %rs62;}

	// end inline asm
	ld.global.nc.u16 	%rs63, [%rd6+4];
	// begin inline asm
	{ cvt.f32.bf16 %f152, %rs63;}

	// end inline asm
	fma.rn.f32 	%f369, %f151, %f152, %f369;
$L__BB0_27:
	mul.f32 	%f153, %f58, %f369;
	shl.b32 	%r98, %r214, 2;
	mov.u32 	%r99, smem;
	add.s32 	%r100, %r99, %r98;
	st.shared.f32 	[%r100], %f153;
	max.f32 	%f371, %f371, %f153;
	add.s32 	%r214, %r214, %r6;
	setp.lt.s32 	%p14, %r214, %r71;
	@%p14 bra 	$L__BB0_15;
	bra.uni 	$L__BB0_30;
$L__BB0_28:
	mul.f32 	%f27, %f58, 0f00000000;
	mov.f32 	%f371, 0fFF800000;
	mov.u32 	%r83, smem;
	mov.u32 	%r219, %r223;
$L__BB0_29:
	shl.b32 	%r82, %r219, 2;
	add.s32 	%r84, %r83, %r82;
	st.shared.f32 	[%r84], %f27;
	max.f32 	%f371, %f371, %f27;
	add.s32 	%r219, %r219, %r6;
	setp.lt.s32 	%p5, %r219, %r71;
	@%p5 bra 	$L__BB0_29;
$L__BB0_30:
	shl.b32 	%r129, %r71, 2;
	mov.u32 	%r130, smem;
	add.s32 	%r33, %r130, %r129;
	mov.b32 	%r131, %f371;
	shfl.sync.bfly.b32	%r132|%p21, %r131, 16, 31, -1;
	mov.b32 	%f206, %r132;
	max.f32 	%f207, %f371, %f206;
	mov.b32 	%r133, %f207;
	shfl.sync.bfly.b32	%r134|%p22, %r133, 8, 31, -1;
	mov.b32 	%f208, %r134;
	max.f32 	%f209, %f207, %f208;
	mov.b32 	%r135, %f209;
	shfl.sync.bfly.b32	%r136|%p23, %r135, 4, 31, -1;
	mov.b32 	%f210, %r136;
	max.f32 	%f211, %f209, %f210;
	mov.b32 	%r137, %f211;
	shfl.sync.bfly.b32	%r138|%p24, %r137, 2, 31, -1;
	mov.b32 	%f212, %r138;
	max.f32 	%f213, %f211, %f212;
	mov.b32 	%r139, %f213;
	shfl.sync.bfly.b32	%r140|%p25, %r139, 1, 31, -1;
	mov.b32 	%f214, %r140;
	max.f32 	%f31, %f213, %f214;
	and.b32  	%r34, %r223, 31;
	setp.ne.s32 	%p26, %r34, 0;
	shr.u32 	%r141, %r223, 3;
	add.s32 	%r35, %r33, %r141;
	@%p26 bra 	$L__BB0_32;
	st.shared.f32 	[%r35], %f31;
$L__BB0_32:
	bar.sync 	0;
	setp.gt.u32 	%p27, %r223, 31;
	shl.b32 	%r142, %r223, 2;
	add.s32 	%r36, %r33, %r142;
	@%p27 bra 	$L__BB0_37;
	mov.u32 	%r143, %ntid.x;
	add.s32 	%r144, %r143, 31;
	shr.u32 	%r145, %r144, 5;
	setp.ge.u32 	%p28, %r223, %r145;
	mov.f32 	%f372, 0fFF800000;
	@%p28 bra 	$L__BB0_35;
	ld.shared.f32 	%f372, [%r36];
$L__BB0_35:
	mov.b32 	%r146, %f372;
	shfl.sync.bfly.b32	%r147|%p29, %r146, 16, 31, -1;
	mov.b32 	%f216, %r147;
	max.f32 	%f217, %f372, %f216;
	mov.b32 	%r148, %f217;
	shfl.sync.bfly.b32	%r149|%p30, %r148, 8, 31, -1;
	mov.b32 	%f218, %r149;
	max.f32 	%f219, %f217, %f218;
	mov.b32 	%r150, %f219;
	shfl.sync.bfly.b32	%r151|%p31, %r150, 4, 31, -1;
	mov.b32 	%f220, %r151;
	max.f32 	%f221, %f219, %f220;
	mov.b32 	%r152, %f221;
	shfl.sync.bfly.b32	%r153|%p32, %r152, 2, 31, -1;
	mov.b32 	%f222, %r153;
	max.f32 	%f223, %f221, %f222;
	mov.b32 	%r154, %f223;
	shfl.sync.bfly.b32	%r155|%p33, %r154, 1, 31, -1;
	mov.b32 	%f224, %r155;
	max.f32 	%f34, %f223, %f224;
	setp.ne.s32 	%p34, %r223, 0;
	@%p34 bra 	$L__BB0_37;
	st.shared.f32 	[%r33], %f34;
$L__BB0_37:
	setp.ge.s32 	%p35, %r223, %r71;
	bar.sync 	0;
	mov.f32 	%f374, 0f00000000;
	@%p35 bra 	$L__BB0_40;
	ld.shared.f32 	%f35, [%r33];
	mov.f32 	%f374, 0f00000000;
	mov.u32 	%r37, %ntid.x;
	mov.u32 	%r220, %r223;
$L__BB0_39:
	shl.b32 	%r156, %r220, 2;
	add.s32 	%r158, %r130, %r156;
	ld.shared.f32 	%f227, [%r158];
	sub.f32 	%f228, %f227, %f35;
	fma.rn.f32 	%f229, %f228, 0f3BBB989D, 0f3F000000;
	cvt.sat.f32.f32 	%f230, %f229;
	mov.f32 	%f231, 0f4B400001;
	mov.f32 	%f232, 0f437C0000;
	fma.rm.f32 	%f233, %f230, %f232, %f231;
	add.f32 	%f234, %f233, 0fCB40007F;
	neg.f32 	%f235, %f234;
	fma.rn.f32 	%f236, %f228, 0f3FB8AA3B, %f235;
	fma.rn.f32 	%f237, %f228, 0f32A57060, %f236;
	mov.b32 	%r159, %f233;
	shl.b32 	%r160, %r159, 23;
	mov.b32 	%f238, %r160;
	ex2.approx.ftz.f32 	%f239, %f237;
	mul.f32 	%f240, %f239, %f238;
	st.shared.f32 	[%r158], %f240;
	add.f32 	%f374, %f374, %f240;
	add.s32 	%r220, %r220, %r37;
	setp.lt.s32 	%p36, %r220, %r71;
	@%p36 bra 	$L__BB0_39;
$L__BB0_40:
	setp.ne.s32 	%p37, %r34, 0;
	mov.b32 	%r161, %f374;
	shfl.sync.bfly.b32	%r162|%p38, %r161, 16, 31, -1;
	mov.b32 	%f241, %r162;
	add.f32 	%f242, %f374, %f241;
	mov.b32 	%r163, %f242;
	shfl.sync.bfly.b32	%r164|%p39, %r163, 8, 31, -1;
	mov.b32 	%f243, %r164;
	add.f32 	%f244, %f242, %f243;
	mov.b32 	%r165, %f244;
	shfl.sync.bfly.b32	%r166|%p40, %r165, 4, 31, -1;
	mov.b32 	%f245, %r166;
	add.f32 	%f246, %f244, %f245;
	mov.b32 	%r167, %f246;
	shfl.sync.bfly.b32	%r168|%p41, %r167, 2, 31, -1;
	mov.b32 	%f247, %r168;
	add.f32 	%f248, %f246, %f247;
	mov.b32 	%r169, %f248;
	shfl.sync.bfly.b32	%r170|%p42, %r169, 1, 31, -1;
	mov.b32 	%f249, %r170;
	add.f32 	%f39, %f248, %f249;
	@%p37 bra 	$L__BB0_42;
	st.shared.f32 	[%r35], %f39;
$L__BB0_42:
	setp.gt.u32 	%p43, %r223, 31;
	bar.sync 	0;
	@%p43 bra 	$L__BB0_47;
	mov.u32 	%r171, %ntid.x;
	add.s32 	%r172, %r171, 31;
	shr.u32 	%r173, %r172, 5;
	setp.ge.u32 	%p44, %r223, %r173;
	mov.f32 	%f375, 0f00000000;
	@%p44 bra 	$L__BB0_45;
	ld.shared.f32 	%f375, [%r36];
$L__BB0_45:
	mov.b32 	%r174, %f375;
	shfl.sync.bfly.b32	%r175|%p45, %r174, 16, 31, -1;
	mov.b32 	%f251, %r175;
	add.f32 	%f252, %f375, %f251;
	mov.b32 	%r176, %f252;
	shfl.sync.bfly.b32	%r177|%p46, %r176, 8, 31, -1;
	mov.b32 	%f253, %r177;
	add.f32 	%f254, %f252, %f253;
	mov.b32 	%r178, %f254;
	shfl.sync.bfly.b32	%r179|%p47, %r178, 4, 31, -1;
	mov.b32 	%f255, %r179;
	add.f32 	%f256, %f254, %f255;
	mov.b32 	%r180, %f256;
	shfl.sync.bfly.b32	%r181|%p48, %r180, 2, 31, -1;
	mov.b32 	%f257, %r181;
	add.f32 	%f258, %f256, %f257;
	mov.b32 	%r182, %f258;
	shfl.sync.bfly.b32	%r183|%p49, %r182, 1, 31, -1;
	mov.b32 	%f259, %r183;
	add.f32 	%f42, %f258, %f259;
	setp.ne.s32 	%p50, %r223, 0;
	@%p50 bra 	$L__BB0_47;
	st.shared.f32 	[%r33], %f42;
$L__BB0_47:
	setp.ge.s32 	%p51, %r223, %r71;
	bar.sync 	0;
	ld.shared.f32 	%f43, [%r33];
	@%p51 bra 	$L__BB0_52;
	setp.neu.f32 	%p52, %f43, 0f00000000;
	mov.u32 	%r40, %ntid.x;
	mov.u32 	%r222, %r223;
	@%p52 bra 	$L__BB0_49;
	bra.uni 	$L__BB0_51;
$L__BB0_49:
	mov.u32 	%r221, %r223;
$L__BB0_50:
	shl.b32 	%r188, %r221, 2;
	add.s32 	%r190, %r130, %r188;
	ld.shared.f32 	%f260, [%r190];
	div.rn.f32 	%f261, %f260, %f43;
	st.shared.f32 	[%r190], %f261;
	add.s32 	%r221, %r221, %r40;
	setp.lt.s32 	%p54, %r221, %r71;
	@%p54 bra 	$L__BB0_50;
	bra.uni 	$L__BB0_52;
$L__BB0_51:
	shl.b32 	%r184, %r222, 2;
	add.s32 	%r186, %r130, %r184;
	mov.b32 	%r187, 0;
	st.shared.u32 	[%r186], %r187;
	add.s32 	%r222, %r222, %r40;
	setp.lt.s32 	%p53, %r222, %r71;
	@%p53 bra 	$L__BB0_51;
$L__BB0_52:
	bar.sync 	0;
	setp.ge.s32 	%p55, %r223, %r72;
	@%p55 bra 	$L__BB0_71;
	setp.gt.s32 	%p56, %r71, 0;
	mov.u32 	%r45, %ntid.x;
	@%p56 bra 	$L__BB0_56;
	mov.f32 	%f262, 0f00000000;
	// begin inline asm
	{  cvt.rn.bf16.f32 %rs88, %f262;}

	// end inline asm
$L__BB0_55:
	add.s32 	%r191, %r223, %r2;
	mul.wide.s32 	%rd46, %r191, 2;
	add.s64 	%rd47, %rd4, %rd46;
	st.global.u16 	[%rd47], %rs88;
	add.s32 	%r223, %r223, %r45;
	setp.lt.s32 	%p57, %r223, %r72;
	@%p57 bra 	$L__BB0_55;
	bra.uni 	$L__BB0_71;
$L__BB0_56:
	and.b32  	%r46, %r71, 15;
	and.b32  	%r47, %r71, 7;
	and.b32  	%r48, %r71, 2147483632;
	and.b32  	%r49, %r71, 3;
	neg.s32 	%r50, %r48;
	shl.b32 	%r51, %r72, 4;
	mul.wide.s32 	%rd8, %r72, 2;
$L__BB0_57:
	setp.lt.u32 	%p58, %r71, 16;
	add.s32 	%r53, %r223, %r3;
	mov.f32 	%f383, 0f00000000;
	mov.b32 	%r228, 0;
	@%p58 bra 	$L__BB0_60;
	add.s32 	%r225, %r130, 32;
	mov.f32 	%f383, 0f00000000;
	mov.u32 	%r224, %r53;
	mov.u32 	%r226, %r50;
$L__BB0_59:
	.pragma "nounroll";
	ld.shared.v4.f32 	{%f282, %f283, %f284, %f285}, [%r225+-32];
	mul.wide.s32 	%rd48, %r224, 2;
	add.s64 	%rd49, %rd3, %rd48;
	ld.global.nc.u16 	%rs89, [%rd49];
	// begin inline asm
	{ cvt.f32.bf16 %f266, %rs89;}

	// end inline asm
	fma.rn.f32 	%f286, %f282, %f266, %f383;
	add.s64 	%rd51, %rd49, %rd8;
	ld.global.nc.u16 	%rs90, [%rd51];
	// begin inline asm
	{ cvt.f32.bf16 %f267, %rs90;}

	// end inline asm
	fma.rn.f32 	%f287, %f283, %f267, %f286;
	add.s64 	%rd52, %rd51, %rd8;
	ld.global.nc.u16 	%rs91, [%rd52];
	// begin inline asm
	{ cvt.f32.bf16 %f268, %rs91;}

	// end inline asm
	fma.rn.f32 	%f288, %f284, %f268, %f287;
	add.s64 	%rd53, %rd52, %rd8;
	ld.global.nc.u16 	%rs92, [%rd53];
	// begin inline asm
	{ cvt.f32.bf16 %f269, %rs92;}

	// end inline asm
	fma.rn.f32 	%f289, %f285, %f269, %f288;
	ld.shared.v4.f32 	{%f290, %f291, %f292, %f293}, [%r225+-16];
	add.s64 	%rd54, %rd53, %rd8;
	ld.global.nc.u16 	%rs93, [%rd54];
	// begin inline asm
	{ cvt.f32.bf16 %f270, %rs93;}

	// end inline asm
	fma.rn.f32 	%f294, %f290, %f270, %f289;
	add.s64 	%rd55, %rd54, %rd8;
	ld.global.nc.u16 	%rs94, [%rd55];
	// begin inline asm
	{ cvt.f32.bf16 %f271, %rs94;}

	// end inline asm
	fma.rn.f32 	%f295, %f291, %f271, %f294;
	add.s64 	%rd56, %rd55, %rd8;
	ld.global.nc.u16 	%rs95, [%rd56];
	// begin inline asm
	{ cvt.f32.bf16 %f272, %rs95;}

	// end inline asm
	fma.rn.f32 	%f296, %f292, %f272, %f295;
	add.s64 	%rd57, %rd56, %rd8;
	ld.global.nc.u16 	%rs96, [%rd57];
	// begin inline asm
	{ cvt.f32.bf16 %f273, %rs96;}

	// end inline asm
	fma.rn.f32 	%f297, %f293, %f273, %f296;
	ld.shared.v4.f32 	{%f298, %f299, %f300, %f301}, [%r225];
	add.s64 	%rd58, %rd57, %rd8;
	ld.global.nc.u16 	%rs97, [%rd58];
	// begin inline asm
	{ cvt.f32.bf16 %f274, %rs97;}

	// end inline asm
	fma.rn.f32 	%f302, %f298, %f274, %f297;
	add.s64 	%rd59, %rd58, %rd8;
	ld.global.nc.u16 	%rs98, [%rd59];
	// begin inline asm
	{ cvt.f32.bf16 %f275, %rs98;}

	// end inline asm
	fma.rn.f32 	%f303, %f299, %f275, %f302;
	add.s64 	%rd60, %rd59, %rd8;
	ld.global.nc.u16 	%rs99, [%rd60];
	// begin inline asm
	{ cvt.f32.bf16 %f276, %rs99;}

	// end inline asm
	fma.rn.f32 	%f304, %f300, %f276, %f303;
	add.s64 	%rd61, %rd60, %rd8;
	ld.global.nc.u16 	%rs100, [%rd61];
	// begin inline asm
	{ cvt.f32.bf16 %f277, %rs100;}

	// end inline asm
	fma.rn.f32 	%f305, %f301, %f277, %f304;
	ld.shared.v4.f32 	{%f306, %f307, %f308, %f309}, [%r225+16];
	add.s64 	%rd62, %rd61, %rd8;
	ld.global.nc.u16 	%rs101, [%rd62];
	// begin inline asm
	{ cvt.f32.bf16 %f278, %rs101;}

	// end inline asm
	fma.rn.f32 	%f310, %f306, %f278, %f305;
	add.s64 	%rd63, %rd62, %rd8;
	ld.global.nc.u16 	%rs102, [%rd63];
	// begin inline asm
	{ cvt.f32.bf16 %f279, %rs102;}

	// end inline asm
	fma.rn.f32 	%f311, %f307, %f279, %f310;
	add.s64 	%rd64, %rd63, %rd8;
	ld.global.nc.u16 	%rs103, [%rd64];
	// begin inline asm
	{ cvt.f32.bf16 %f280, %rs103;}

	// end inline asm
	fma.rn.f32 	%f312, %f308, %f280, %f311;
	add.s64 	%rd65, %rd64, %rd8;
	ld.global.nc.u16 	%rs104, [%rd65];
	// begin inline asm
	{ cvt.f32.bf16 %f281, %rs104;}

	// end inline asm
	fma.rn.f32 	%f383, %f309, %f281, %f312;
	add.s32 	%r226, %r226, 16;
	add.s32 	%r225, %r225, 64;
	add.s32 	%r224, %r224, %r51;
	setp.ne.s32 	%p59, %r226, 0;
	mov.u32 	%r228, %r48;
	@%p59 bra 	$L__BB0_59;
$L__BB0_60:
	setp.eq.s32 	%p60, %r46, 0;
	@%p60 bra 	$L__BB0_70;
	add.s32 	%r195, %r46, -1;
	setp.lt.u32 	%p61, %r195, 7;
	@%p61 bra 	$L__BB0_63;
	mad.lo.s32 	%r196, %r228, %r72, %r53;
	shl.b32 	%r197, %r228, 2;
	add.s32 	%r199, %r130, %r197;
	ld.shared.f32 	%f322, [%r199];
	mul.wide.s32 	%rd66, %r196, 2;
	add.s64 	%rd67, %rd3, %rd66;
	ld.global.nc.u16 	%rs105, [%rd67];
	// begin inline asm
	{ cvt.f32.bf16 %f314, %rs105;}

	// end inline asm
	fma.rn.f32 	%f323, %f322, %f314, %f383;
	ld.shared.f32 	%f324, [%r199+4];
	mul.wide.s32 	%rd68, %r72, 2;
	add.s64 	%rd69, %rd67, %rd68;
	ld.global.nc.u16 	%rs106, [%rd69];
	// begin inline asm
	{ cvt.f32.bf16 %f315, %rs106;}

	// end inline asm
	fma.rn.f32 	%f325, %f324, %f315, %f323;
	ld.shared.f32 	%f326, [%r199+8];
	add.s64 	%rd70, %rd69, %rd68;
	ld.global.nc.u16 	%rs107, [%rd70];
	// begin inline asm
	{ cvt.f32.bf16 %f316, %rs107;}

	// end inline asm
	fma.rn.f32 	%f327, %f326, %f316, %f325;
	ld.shared.f32 	%f328, [%r199+12];
	add.s64 	%rd71, %rd70, %rd68;
	ld.global.nc.u16 	%rs108, [%rd71];
	// begin inline asm
	{ cvt.f32.bf16 %f317, %rs108;}

	// end inline asm
	fma.rn.f32 	%f329, %f328, %f317, %f327;
	ld.shared.f32 	%f330, [%r199+16];
	add.s64 	%rd72, %rd71, %rd68;
	ld.global.nc.u16 	%rs109, [%rd72];
	// begin inline asm
	{ cvt.f32.bf16 %f318, %rs109;}

	// end inline asm
	fma.rn.f32 	%f331, %f330, %f318, %f329;
	ld.shared.f32 	%f332, [%r199+20];
	add.s64 	%rd73, %rd72, %rd68;
	ld.global.nc.u16 	%rs110, [%rd73];
	// begin inline asm
	{ cvt.f32.bf16 %f319, %rs110;}

	// end inline asm
	fma.rn.f32 	%f333, %f332, %f319, %f331;
	ld.shared.f32 	%f334, [%r199+24];
	add.s64 	%rd74, %rd73, %rd68;
	ld.global.nc.u16 	%rs111, [%rd74];
	// begin inline asm
	{ cvt.f32.bf16 %f320, %rs111;}

	// end inline asm
	fma.rn.f32 	%f335, %f334, %f320, %f333;
	ld.shared.f32 	%f336, [%r199+28];
	add.s64 	%rd75, %rd74, %rd68;
	ld.global.nc.u16 	%rs112, [%rd75];
	// begin inline asm
	{ cvt.f32.bf16 %f321, %rs112;}

	// end inline asm
	fma.rn.f32 	%f383, %f336, %f321, %f335;
	add.s32 	%r228, %r228, 8;
$L__BB0_63:
	setp.eq.s32 	%p62, %r47, 0;
	@%p62 bra 	$L__BB0_70;
	add.s32 	%r200, %r47, -1;
	setp.lt.u32 	%p63, %r200, 3;
	@%p63 bra 	$L__BB0_66;
	mad.lo.s32 	%r201, %r228, %r72, %r53;
	shl.b32 	%r202, %r228, 2;
	add.s32 	%r204, %r130, %r202;
	ld.shared.f32 	%f342, [%r204];
	mul.wide.s32 	%rd76, %r201, 2;
	add.s64 	%rd77, %rd3, %rd76;
	ld.global.nc.u16 	%rs113, [%rd77];
	// begin inline asm
	{ cvt.f32.bf16 %f338, %rs113;}

	// end inline asm
	fma.rn.f32 	%f343, %f342, %f338, %f383;
	ld.shared.f32 	%f344, [%r204+4];
	add.s64 	%rd79, %rd77, %rd8;
	ld.global.nc.u16 	%rs114, [%rd79];
	// begin inline asm
	{ cvt.f32.bf16 %f339, %rs114;}

	// end inline asm
	fma.rn.f32 	%f345, %f344, %f339, %f343;
	ld.shared.f32 	%f346, [%r204+8];
	add.s64 	%rd80, %rd79, %rd8;
	ld.global.nc.u16 	%rs115, [%rd80];
	// begin inline asm
	{ cvt.f32.bf16 %f340, %rs115;}

	// end inline asm
	fma.rn.f32 	%f347, %f346, %f340, %f345;
	ld.shared.f32 	%f348, [%r204+12];
	add.s64 	%rd81, %rd80, %rd8;
	ld.global.nc.u16 	%rs116, [%rd81];
	// begin inline asm
	{ cvt.f32.bf16 %f341, %rs116;}

	// end inline asm
	fma.rn.f32 	%f383, %f348, %f341, %f347;
	add.s32 	%r228, %r228, 4;
$L__BB0_66:
	setp.eq.s32 	%p64, %r49, 0;
	@%p64 bra 	$L__BB0_70;
	setp.eq.s32 	%p65, %r49, 1;
	mad.lo.s32 	%r205, %r228, %r72, %r53;
	shl.b32 	%r206, %r228, 2;
	add.s32 	%r65, %r130, %r206;
	ld.shared.f32 	%f350, [%r65];
	mul.wide.s32 	%rd82, %r205, 2;
	add.s64 	%rd7, %rd3, %rd82;
	ld.global.nc.u16 	%rs117, [%rd7];
	// begin inline asm
	{ cvt.f32.bf16 %f349, %rs117;}

	// end inline asm
	fma.rn.f32 	%f383, %f350, %f349, %f383;
	@%p65 bra 	$L__BB0_70;
	setp.eq.s32 	%p66, %r49, 2;
	ld.shared.f32 	%f352, [%r65+4];
	add.s64 	%rd9, %rd7, %rd8;
	ld.global.nc.u16 	%rs118, [%rd9];
	// begin inline asm
	{ cvt.f32.bf16 %f351, %rs118;}

	// end inline asm
	fma.rn.f32 	%f383, %f352, %f351, %f383;
	@%p66 bra 	$L__BB0_70;
	ld.shared.f32 	%f354, [%r65+8];
	add.s64 	%rd83, %rd9, %rd8;
	ld.global.nc.u16 	%rs119, [%rd83];
	// begin inline asm
	{ cvt.f32.bf16 %f353, %rs119;}

	// end inline asm
	fma.rn.f32 	%f383, %f354, %f353, %f383;
$L__BB0_70:
	// begin inline asm
	{  cvt.rn.bf16.f32 %rs120, %f383;}

	// end inline asm
	add.s32 	%r208, %r223, %r2;
	mul.wide.s32 	%rd84, %r208, 2;
	add.s64 	%rd85, %rd4, %rd84;
	st.global.u16 	[%rd85], %rs120;
	add.s32 	%r223, %r223, %r45;
	setp.lt.s32 	%p67, %r223, %r72;
	@%p67 bra 	$L__BB0_57;
$L__BB0_71:
	ret;

}


// ===== COMPILED SASS (sm_100) =====

	.target	sm_100

	.elftype	@"ET_EXEC"


//--------------------- .note.nv.tkinfo           --------------------------
	.section	.note.nv.tkinfo,"",@"SHT_NOTE"
	.sectionflags	@"SHF_NOTE_NV_TKINFO"
	.tkinfo
        /*0018*/ 	.word	0x00000002
        /*0030*/ 	.string	""
        /*0030*/ 	.string	"ptxas"
        /*0030*/ 	.string	"Cuda compilation tools, release 13.0, V13.0.88"
        /*0030*/ 	.string	"Build cuda_13.0.r13.0/compiler.36424714_0"
        /*0030*/ 	.string	"-arch sm_100 -m 64 "



//--------------------- .note.nv.cuinfo           --------------------------
	.section	.note.nv.cuinfo,"",@"SHT_NOTE"
	.sectionflags	@"SHF_NOTE_NV_CUINFO"
        /*0018*/ 	.short	0x0002
        /*001a*/ 	.short	0x0064
        /*001c*/ 	.short	0x0082
	.zero		2


//--------------------- .nv.info                  --------------------------
	.section	.nv.info,"",@"SHT_CUDA_INFO"
	.align	4


	//----- nvinfo : EIATTR_REGCOUNT
	.align		4
        /*0000*/ 	.byte	0x04, 0x2f
        /*0002*/ 	.short	(.L_1 - .L_0)
	.align		4
.L_0:
        /*0004*/ 	.word	index@(_Z25attention_fwd_bf16_simplePK13__nv_bfloat16S1_S1_PS_iiiiif)
        /*0008*/ 	.word	0x00000020


	//----- nvinfo : EIATTR_FRAME_SIZE
	.align		4
.L_1:
        /*000c*/ 	.byte	0x04, 0x11
        /*000e*/ 	.short	(.L_3 - .L_2)
	.align		4
.L_2:
        /*0010*/ 	.word	index@($__internal_0_$__cuda_sm3x_div_rn_noftz_f32_slowpath)
        /*0014*/ 	.word	0x00000000


	//----- nvinfo : EIATTR_FRAME_SIZE
	.align		4
.L_3:
        /*0018*/ 	.byte	0x04, 0x11
        /*001a*/ 	.short	(.L_5 - .L_4)
	.align		4
.L_4:
        /*001c*/ 	.word	index@(_Z25attention_fwd_bf16_simplePK13__nv_bfloat16S1_S1_PS_iiiiif)
        /*0020*/ 	.word	0x00000000


	//----- nvinfo : EIATTR_MIN_STACK_SIZE
	.align		4
.L_5:
        /*0024*/ 	.byte	0x04, 0x12
        /*0026*/ 	.short	(.L_7 - .L_6)
	.align		4
.L_6:
        /*0028*/ 	.word	index@(_Z25attention_fwd_bf16_simplePK13__nv_bfloat16S1_S1_PS_iiiiif)
        /*002c*/ 	.word	0x00000000
.L_7:


//--------------------- .nv.compat                --------------------------
	.section	.nv.compat,"",@"SHT_CUDA_COMPAT_INFO"
	.align	4
        /*0000*/ 	.byte	0x02, 0x09, 0x00, 0x00, 0x02, 0x02, 0x01, 0x00, 0x02, 0x05, 0x05, 0x00, 0x03, 0x07, 0x01, 0x01
        /*0010*/ 	.byte	0x02, 0x03, 0x00, 0x00, 0x02, 0x06, 0x01, 0x00, 0x04, 0x0b, 0x08, 0x00, 0x01, 0x00, 0x00, 0x00
        /*0020*/ 	.byte	0x00, 0x00, 0x00, 0x00


//--------------------- .nv.info._Z25attention_fwd_bf16_simplePK13__nv_bfloat16S1_S1_PS_iiiiif --------------------------
	.section	.nv.info._Z25attention_fwd_bf16_simplePK13__nv_bfloat16S1_S1_PS_iiiiif,"",@"SHT_CUDA_INFO"
	.sectionflags	@""
	.align	4


	//----- nvinfo : EIATTR_CUDA_API_VERSION
	.align		4
        /*0000*/ 	.byte	0x04, 0x37
        /*0002*/ 	.short	(.L_9 - .L_8)
.L_8:
        /*0004*/ 	.word	0x00000082


	//----- nvinfo : EIATTR_KPARAM_INFO
	.align		4
.L_9:
        /*0008*/ 	.byte	0x04, 0x17
        /*000a*/ 	.short	(.L_11 - .L_10)
.L_10:
        /*000c*/ 	.word	0x00000000
        /*0010*/ 	.short	0x0009
        /*0012*/ 	.short	0x0034
        /*0014*/ 	.byte	0x00, 0xf0, 0x11, 0x00


	//----- nvinfo : EIATTR_KPARAM_INFO
	.align		4
.L_11:
        /*0018*/ 	.byte	0x04, 0x17
        /*001a*/ 	.short	(.L_13 - .L_12)
.L_12:
        /*001c*/ 	.word	0x00000000
        /*0020*/ 	.short	0x0008
        /*0022*/ 	.short	0x0030
        /*0024*/ 	.byte	0x00, 0xf0, 0x11, 0x00


	//----- nvinfo : EIATTR_KPARAM_INFO
	.align		4
.L_13:
        /*0028*/ 	.byte	0x04, 0x17
        /*002a*/ 	.short	(.L_15 - .L_14)
.L_14:
        /*002c*/ 	.word	0x00000000
        /*0030*/ 	.short	0x0007
        /*0032*/ 	.short	0x002c
        /*0034*/ 	.byte	0x00, 0xf0, 0x11, 0x00


	//----- nvinfo : EIATTR_KPARAM_INFO
	.align		4
.L_15:
        /*0038*/ 	.byte	0x04, 0x17
        /*003a*/ 	.short	(.L_17 - .L_16)
.L_16:
        /*003c*/ 	.word	0x00000000
        /*0040*/ 	.short	0x0006
        /*0042*/ 	.short	0x0028
        /*0044*/ 	.byte	0x00, 0xf0, 0x11, 0x00


	//----- nvinfo : EIATTR_KPARAM_INFO
	.align		4
.L_17:
        /*0048*/ 	.byte	0x04, 0x17
        /*004a*/ 	.short	(.L_19 - .L_18)
.L_18:
        /*004c*/ 	.word	0x00000000
        /*0050*/ 	.short	0x0005
        /*0052*/ 	.short	0x0024
        /*0054*/ 	.byte	0x00, 0xf0, 0x11, 0x00


	//----- nvinfo : EIATTR_KPARAM_INFO
	.align		4
.L_19:
        /*0058*/ 	.byte	0x04, 0x17
        /*005a*/ 	.short	(.L_21 - .L_20)
.L_20:
        /*005c*/ 	.word	0x00000000
        /*0060*/ 	.short	0x0004
        /*0062*/ 	.short	0x0020
        /*0064*/ 	.byte	0x00, 0xf0, 0x11, 0x00


	//----- nvinfo : EIATTR_KPARAM_INFO
	.align		4
.L_21:
        /*0068*/ 	.byte	0x04, 0x17
        /*006a*/ 	.short	(.L_23 - .L_22)
.L_22:
        /*006c*/ 	.word	0x00000000
        /*0070*/ 	.short	0x0003
        /*0072*/ 	.short	0x0018
        /*0074*/ 	.byte	0x00, 0xf5, 0x21, 0x00


	//----- nvinfo : EIATTR_KPARAM_INFO
	.align		4
.L_23:
        /*0078*/ 	.byte	0x04, 0x17
        /*007a*/ 	.short	(.L_25 - .L_24)
.L_24:
        /*007c*/ 	.word	0x00000000
        /*0080*/ 	.short	0x0002
        /*0082*/ 	.short	0x0010
        /*0084*/ 	.byte	0x00, 0xf5, 0x21, 0x00


	//----- nvinfo : EIATTR_KPARAM_INFO
	.align		4
.L_25:
        /*0088*/ 	.byte	0x04, 0x17
        /*008a*/ 	.short	(.L_27 - .L_26)
.L_26:
        /*008c*/ 	.word	0x00000000
        /*0090*/ 	.short	0x0001
        /*0092*/ 	.short	0x0008
        /*0094*/ 	.byte	0x00, 0xf5, 0x21, 0x00


	//----- nvinfo : EIATTR_KPARAM_INFO
	.align		4
.L_27:
        /*0098*/ 	.byte	0x04, 0x17
        /*009a*/ 	.short	(.L_29 - .L_28)
.L_28:
        /*009c*/ 	.word	0x00000000
        /*00a0*/ 	.short	0x0000
        /*00a2*/ 	.short	0x0000
        /*00a4*/ 	.byte	0x00, 0xf5, 0x21, 0x00


	//----- nvinfo : EIATTR_SPARSE_MMA_MASK
	.align		4
.L_29:
        /*00a8*/ 	.byte	0x03, 0x50
        /*00aa*/ 	.short	0x0000


	//----- nvinfo : EIATTR_MAXREG_COUNT
	.align		4
        /*00ac*/ 	.byte	0x03, 0x1b
        /*00ae*/ 	.short	0x00ff


	//----- nvinfo : EIATTR_NUM_BARRIERS
	.align		4
        /*00b0*/ 	.byte	0x02, 0x4c
        /*00b2*/ 	.byte	0x01
	.zero		1


	//----- nvinfo : EIATTR_MERCURY_ISA_VERSION
	.align		4
        /*00b4*/ 	.byte	0x03, 0x5f
        /*00b6*/ 	.short	0x0101


	//----- nvinfo : EIATTR_UNUSED_LOAD_BYTE_OFFSET
	.align		4
        /*00b8*/ 	.byte	0x04, 0x44
        /*00ba*/ 	.short	(.L_31 - .L_30)


	//   ....[0]....
.L_30:
        /*00bc*/ 	.word	0x00003190
        /*00c0*/ 	.word	0x00000fff


	//----- nvinfo : EIATTR_COOP_GROUP_MASK_REGIDS
	.align		4
.L_31:
        /*00c4*/ 	.byte	0x04, 0x29
        /*00c6*/ 	.short	(.L_33 - .L_32)


	//   ....[0]....
.L_32:
        /*00c8*/ 	.word	0xffffffff


	//   ....[1]....
        /*00cc*/ 	.word	0xffffffff


	//   ....[2]....
        /*00d0*/ 	.word	0xffffffff


	//   ....[3]....
        /*00d4*/ 	.word	0xffffffff


	//   ....[4]....
        /*00d8*/ 	.word	0xffffffff


	//   ....[5]....
        /*00dc*/ 	.word	0xffffffff


	//   ....[6]....
        /*00e0*/ 	.word	0xffffffff


	//   ....[7]....
        /*00e4*/ 	.word	0xffffffff


	//   ....[8]....
        /*00e8*/ 	.word	0xffffffff


	//   ....[9]....
        /*00ec*/ 	.word	0xffffffff


	//   ....[10]....
        /*00f0*/ 	.word	0xffffffff


	//   ....[11]....
        /*00f4*/ 	.word	0xffffffff


	//   ....[12]....
        /*00f8*/ 	.word	0xffffffff


	//   ....[13]....
        /*00fc*/ 	.word	0xffffffff


	//   ....[14]....
        /*0100*/ 	.word	0xffffffff


	//   ....[15]....
        /*0104*/ 	.word	0xffffffff


	//   ....[16]....
        /*0108*/ 	.word	0xffffffff


	//   ....[17]....
        /*010c*/ 	.word	0xffffffff


	//   ....[18]....
        /*0110*/ 	.word	0xffffffff


	//   ....[19]....
        /*0114*/ 	.word	0xffffffff


	//   ....[20]....
        /*0118*/ 	.word	0x0500000e


	//   ....[21]....
        /*011c*/ 	.word	0x0500000e


	//   ....[22]....
        /*0120*/ 	.word	0x0500000e


	//   ....[23]....
        /*0124*/ 	.word	0x0500000e


	//   ....[24]....
        /*0128*/ 	.word	0x0500000e


	//   ....[25]....
        /*012c*/ 	.word	0x0500000e


	//   ....[26]....
        /*0130*/ 	.word	0x0500000e


	//   ....[27]....
        /*0134*/ 	.word	0x0500000e


	//   ....[28]....
        /*0138*/ 	.word	0x0500000e


	//   ....[29]....
        /*013c*/ 	.word	0x0500000e


	//----- nvinfo : EIATTR_COOP_GROUP_INSTR_OFFSETS
	.align		4
.L_33:
        /*0140*/ 	.byte	0x04, 0x28
        /*0142*/ 	.short	(.L_35 - .L_34)


	//   ....[0]....
.L_34:
        /*0144*/ 	.word	0x00001cc0


	//   ....[1]....
        /*0148*/ 	.word	0x00001d20


	//   ....[2]....
        /*014c*/ 	.word	0x00001d40


	//   ....[3]....
        /*0150*/ 	.word	0x00001d70


	//   ....[4]....
        /*0154*/ 	.word	0x00001db0


	//   ....[5]....
        /*0158*/ 	.word	0x00001e90


	//   ....[6]....
        /*015c*/ 	.word	0x00001eb0


	//   ....[7]....
        /*0160*/ 	.word	0x00001ed0


	//   ....[8]....
        /*0164*/ 	.word	0x00001ef0


	//   ....[9]....
        /*0168*/ 	.word	0x00001f10


	//   ....[10]....
        /*016c*/ 	.word	0x00002120


	//   ....[11]....
        /*0170*/ 	.word	0x00002170


	//   ....[12]....
        /*0174*/ 	.word	0x00002190


	//   ....[13]....
        /*0178*/ 	.word	0x000021b0


	//   ....[14]....
        /*017c*/ 	.word	0x000021d0


	//   ....[15]....
        /*0180*/ 	.word	0x000022b0


	//   ....[16]....
        /*0184*/ 	.word	0x000022d0


	//   ....[17]....
        /*0188*/ 	.word	0x000022f0


	//   ....[18]....
        /*018c*/ 	.word	0x00002310


	//   ....[19]....
        /*0190*/ 	.word	0x00002330


	//   ....[20]....
        /*0194*/ 	.word	0x00003350


	//   ....[21]....
        /*0198*/ 	.word	0x000033c0


	//   ....[22]....
        /*019c*/ 	.word	0x00003430


	//   ....[23]....
        /*01a0*/ 	.word	0x000034a0


	//   ....[24]....
        /*01a4*/ 	.word	0x00003510


	//   ....[25]....
        /*01a8*/ 	.word	0x00003590


	//   ....[26]....
        /*01ac*/ 	.word	0x00003600


	//   ....[27]....
        /*01b0*/ 	.word	0x00003670


	//   ....[28]....
        /*01b4*/ 	.word	0x000036e0


	//   ....[29]....
        /*01b8*/ 	.word	0x00003750


	//----- nvinfo : EIATTR_VRC_CTA_INIT_COUNT
	.align		4
.L_35:
        /*01bc*/ 	.byte	0x02, 0x4a
	.zero		1
	.zero		1


	//----- nvinfo : EIATTR_EXIT_INSTR_OFFSETS
	.align		4
        /*01c0*/ 	.byte	0x04, 0x1c
        /*01c2*/ 	.short	(.L_37 - .L_36)


	//   ....[0]....
.L_36:
        /*01c4*/ 	.word	0x00000070


	//   ....[1]....
        /*01c8*/ 	.word	0x000025f0


	//   ....[2]....
        /*01cc*/ 	.word	0x000026c0


	//   ....[3]....
        /*01d0*/ 	.word	0x000032f0


	//----- nvinfo : EIATTR_CRS_STACK_SIZE
	.align		4
.L_37:
        /*01d4*/ 	.byte	0x04, 0x1e
        /*01d6*/ 	.short	(.L_39 - .L_38)
.L_38:
        /*01d8*/ 	.word	0x00000000


	//----- nvinfo : EIATTR_CBANK_PARAM_SIZE
	.align		4
.L_39:
        /*01dc*/ 	.byte	0x03, 0x19
        /*01de*/ 	.short	0x0038


	//----- nvinfo : EIATTR_PARAM_CBANK
	.align		4
        /*01e0*/ 	.byte	0x04, 0x0a
        /*01e2*/ 	.short	(.L_41 - .L_40)
	.align		4
.L_40:
        /*01e4*/ 	.word	index@(.nv.constant0._Z25attention_fwd_bf16_simplePK13__nv_bfloat16S1_S1_PS_iiiiif)
        /*01e8*/ 	.short	0x0380
        /*01ea*/ 	.short	0x0038


	//----- nvinfo : EIATTR_SW_WAR
	.align		4
.L_41:
        /*01ec*/ 	.byte	0x04, 0x36
        /*01ee*/ 	.short	(.L_43 - .L_42)
.L_42:
        /*01f0*/ 	.word	0x00000008
.L_43:


//--------------------- .nv.callgraph             --------------------------
	.section	.nv.callgraph,"",@"SHT_CUDA_CALLGRAPH"
	.align	4
	.sectionentsize	8
	.align		4
        /*0000*/ 	.word	0x00000000
	.align		4
        /*0004*/ 	.word	0xffffffff
	.align		4
        /*0008*/ 	.word	0x00000000
	.align		4
        /*000c*/ 	.word	0xfffffffe
	.align		4
        /*0010*/ 	.word	0x00000000
	.align		4
        /*0014*/ 	.word	0xfffffffd
	.align		4
        /*0018*/ 	.word	0x00000000
	.align		4
        /*001c*/ 	.word	0xfffffffc


//--------------------- .text._Z25attention_fwd_bf16_simplePK13__nv_bfloat16S1_S1_PS_iiiiif --------------------------
	.section	.text._Z25attention_fwd_bf16_simplePK13__nv_bfloat16S1_S1_PS_iiiiif,"ax",@progbits
	.align	128
        .global         _Z25attention_fwd_bf16_simplePK13__nv_bfloat16S1_S1_PS_iiiiif
        .type           _Z25attention_fwd_bf16_simplePK13__nv_bfloat16S1_S1_PS_iiiiif,@function
        .size           _Z25attention_fwd_bf16_simplePK13__nv_bfloat16S1_S1_PS_iiiiif,(.L_x_63 - _Z25attention_fwd_bf16_simplePK13__nv_bfloat16S1_S1_PS_iiiiif)
        .other          _Z25attention_fwd_bf16_simplePK13__nv_bfloat16S1_S1_PS_iiiiif,@"STO_CUDA_ENTRY STV_DEFAULT"
_Z25attention_fwd_bf16_simplePK13__nv_bfloat16S1_S1_PS_iiiiif:
.text._Z25attention_fwd_bf16_simplePK13__nv_bfloat16S1_S1_PS_iiiiif:
[----:B------:R-:W-:Y:S08]  /*0000*/  LDC R1, c[0x0][0x37c] ;  /* 0x0000df00ff017b82 */ /* 0x000ff00000000800 */
[----:B------:R-:W0:Y:S01]  /*0010*/  LDC.64 R2, c[0x0][0x3a0] ;  /* 0x0000e800ff027b82 */ /* 0x000e220000000a00 */
[----:B------:R-:W1:Y:S07]  /*0020*/  S2R R16, SR_CTAID.X ;  /* 0x0000000000107919 */ /* 0x000e6e0000002500 */
[----:B------:R-:W2:Y:S01]  /*0030*/  LDC R0, c[0x0][0x3a8] ;  /* 0x0000ea00ff007b82 */ /* 0x000ea20000000800 */
[----:B0-----:R-:W-:-:S04]  /*0040*/  IMAD R5, R3, R2, RZ ;  /* 0x0000000203057224 */ /* 0x001fc800078e02ff */
[----:B--2---:R-:W-:-:S05]  /*0050*/  IMAD R5, R5, R0, RZ ;  /* 0x0000000005057224 */ /* 0x004fca00078e02ff */
[----:B-1----:R-:W-:-:S13]  /*0060*/  ISETP.GE.AND P0, PT, R16, R5, PT ;  /* 0x000000051000720c */ /* 0x002fda0003f06270 */
[----:B------:R-:W-:Y:S05]  /*0070*/  @P0 EXIT ;  /* 0x000000000000094d */ /* 0x000fea0003800000 */
[-C--:B------:R-:W-:Y:S01]  /*0080*/  IABS R4, R0.reuse ;  /* 0x0000000000047213 */ /* 0x080fe20000000000 */
[C---:B------:R-:W-:Y:S01]  /*0090*/  IMAD R9, R3.reuse, R0, RZ ;  /* 0x0000000003097224 */ /* 0x040fe200078e02ff */
[----:B------:R-:W-:Y:S01]  /*00a0*/  IABS R10, R16 ;  /* 0x00000010000a7213 */ /* 0x000fe20000000000 */
[----:B------:R-:W0:Y:S01]  /*00b0*/  LDCU UR4, c[0x0][0x3ac] ;  /* 0x00007580ff0477ac */ /* 0x000e220008000800 */
[----:B------:R-:W1:Y:S01]  /*00c0*/  I2F.RP R5, R4 ;  /* 0x0000000400057306 */ /* 0x000e620000209400 */
[----:B------:R-:W-:Y:S01]  /*00d0*/  IABS R2, R3 ;  /* 0x0000000300027213 */ /* 0x000fe20000000000 */
[----:B------:R-:W2:Y:S01]  /*00e0*/  LDC R17, c[0x0][0x3b0] ;  /* 0x0000ec00ff117b82 */ /* 0x000ea20000000800 */
[----:B------:R-:W-:Y:S01]  /*00f0*/  ISETP.NE.AND P5, PT, R3, RZ, PT ;  /* 0x000000ff0300720c */ /* 0x000fe20003fa5270 */
[----:B------:R-:W3:Y:S01]  /*0100*/  LDCU.64 UR8, c[0x0][0x358] ;  /* 0x00006b00ff0877ac */ /* 0x000ee20008000a00 */
[----:B------:R-:W-:Y:S03]  /*0110*/  BSSY.RECONVERGENT B0, `(.L_x_0) ;  /* 0x00001ba000007945 */ /* 0x000fe60003800200 */
[----:B------:R-:W4:Y:S08]  /*0120*/  I2F.RP R13, R2 ;  /* 0x00000002000d7306 */ /* 0x000f300000209400 */
[----:B-1----:R-:W1:Y:S08]  /*0130*/  MUFU.RCP R5, R5 ;  /* 0x0000000500057308 */ /* 0x002e700000001000 */
[----:B----4-:R-:W4:Y:S01]  /*0140*/  MUFU.RCP R13, R13 ;  /* 0x0000000d000d7308 */ /* 0x010f220000001000 */
[----:B-1----:R-:W-:-:S07]  /*0150*/  IADD3 R6, PT, PT, R5, 0xffffffe, RZ ;  /* 0x0ffffffe05067810 */ /* 0x002fce0007ffe0ff */
[----:B------:R1:W5:Y:S01]  /*0160*/  F2I.FTZ.U32.TRUNC.NTZ R7, R6 ;  /* 0x0000000600077305 */ /* 0x000362000021f000 */
[----:B----4-:R-:W-:Y:S02]  /*0170*/  VIADD R5, R13, 0xffffffe ;  /* 0x0ffffffe0d057836 */ /* 0x010fe40000000000 */
[----:B-1----:R-:W-:-:S05]  /*0180*/  HFMA2 R6, -RZ, RZ, 0, 0 ;  /* 0x00000000ff067431 */ /* 0x002fca00000001ff */
[----:B------:R-:W1:Y:S01]  /*0190*/  F2I.FTZ.U32.TRUNC.NTZ R5, R5 ;  /* 0x0000000500057305 */ /* 0x000e62000021f000 */
[----:B-----5:R-:W-:-:S04]  /*01a0*/  IMAD.MOV R11, RZ, RZ, -R7 ;  /* 0x000000ffff0b7224 */ /* 0x020fc800078e0a07 */
[----:B------:R-:W-:-:S04]  /*01b0*/  IMAD R11, R11, R4, RZ ;  /* 0x000000040b0b7224 */ /* 0x000fc800078e02ff */
[----:B------:R-:W-:Y:S01]  /*01c0*/  IMAD.HI.U32 R8, R7, R11, R6 ;  /* 0x0000000b07087227 */ /* 0x000fe200078e0006 */
[----:B------:R-:W-:Y:S02]  /*01d0*/  IABS R6, R9 ;  /* 0x0000000900067213 */ /* 0x000fe40000000000 */
[----:B-1----:R-:W-:Y:S01]  /*01e0*/  IADD3 R13, PT, PT, RZ, -R5, RZ ;  /* 0x80000005ff0d7210 */ /* 0x002fe20007ffe0ff */
[----:B------:R-:W-:-:S04]  /*01f0*/  IMAD.MOV.U32 R7, RZ, RZ, R10 ;  /* 0x000000ffff077224 */ /* 0x000fc800078e000a */
[----:B------:R-:W-:Y:S02]  /*0200*/  IMAD.HI.U32 R12, R8, R7, RZ ;  /* 0x00000007080c7227 */ /* 0x000fe400078e00ff */
[----:B------:R-:W1:Y:S02]  /*0210*/  I2F.RP R8, R6 ;  /* 0x0000000600087306 */ /* 0x000e640000209400 */
[----:B------:R-:W-:Y:S01]  /*0220*/  IMAD R13, R13, R2, RZ ;  /* 0x000000020d0d7224 */ /* 0x000fe200078e02ff */
[----:B------:R-:W-:-:S05]  /*0230*/  IADD3 R11, PT, PT, -R12, RZ, RZ ;  /* 0x000000ff0c0b7210 */ /* 0x000fca0007ffe1ff */
[----:B------:R-:W-:-:S05]  /*0240*/  IMAD R11, R4, R11, R7 ;  /* 0x0000000b040b7224 */ /* 0x000fca00078e0207 */
[----:B------:R-:W-:Y:S01]  /*0250*/  ISETP.GT.U32.AND P1, PT, R4, R11, PT ;  /* 0x0000000b0400720c */ /* 0x000fe20003f24070 */
[----:B-1----:R-:W1:-:S12]  /*0260*/  MUFU.RCP R8, R8 ;  /* 0x0000000800087308 */ /* 0x002e580000001000 */
[-C--:B------:R-:W-:Y:S02]  /*0270*/  @!P1 IADD3 R11, PT, PT, R11, -R4.reuse, RZ ;  /* 0x800000040b0b9210 */ /* 0x080fe40007ffe0ff */
[----:B------:R-:W-:Y:S02]  /*0280*/  @!P1 IADD3 R12, PT, PT, R12, 0x1, RZ ;  /* 0x000000010c0c9810 */ /* 0x000fe40007ffe0ff */
[----:B------:R-:W-:Y:S02]  /*0290*/  ISETP.GE.U32.AND P0, PT, R11, R4, PT ;  /* 0x000000040b00720c */ /* 0x000fe40003f06070 */
[----:B------:R-:W-:Y:S01]  /*02a0*/  LOP3.LUT R4, R16, R0, RZ, 0x3c, !PT ;  /* 0x0000000010047212 */ /* 0x000fe200078e3cff */
[----:B-1----:R-:W-:Y:S01]  /*02b0*/  VIADD R10, R8, 0xffffffe ;  /* 0x0ffffffe080a7836 */ /* 0x002fe20000000000 */
[----:B------:R-:W-:Y:S02]  /*02c0*/  ISETP.NE.AND P1, PT, R0, RZ, PT ;  /* 0x000000ff0000720c */ /* 0x000fe40003f25270 */
[----:B------:R-:W-:Y:S01]  /*02d0*/  ISETP.GE.AND P2, PT, R4, RZ, PT ;  /* 0x000000ff0400720c */ /* 0x000fe20003f46270 */
[----:B------:R-:W1:Y:S01]  /*02e0*/  F2I.FTZ.U32.TRUNC.NTZ R11, R10 ;  /* 0x0000000a000b7305 */ /* 0x000e62000021f000 */
[----:B------:R-:W-:-:S05]  /*02f0*/  MOV R4, RZ ;  /* 0x000000ff00047202 */ /* 0x000fca0000000f00 */
[----:B------:R-:W-:Y:S02]  /*0300*/  @P0 VIADD R12, R12, 0x1 ;  /* 0x000000010c0c0836 */ /* 0x000fe40000000000 */
[----:B------:R-:W-:-:S04]  /*0310*/  IMAD.HI.U32 R4, R5, R13, R4 ;  /* 0x0000000d05047227 */ /* 0x000fc800078e0004 */
[----:B------:R-:W-:Y:S02]  /*0320*/  IMAD.MOV.U32 R8, RZ, RZ, R12 ;  /* 0x000000ffff087224 */ /* 0x000fe400078e000c */
[----:B-1----:R-:W-:-:S03]  /*0330*/  IMAD.MOV R15, RZ, RZ, -R11 ;  /* 0x000000ffff0f7224 */ /* 0x002fc600078e0a0b */
[----:B------:R-:W-:Y:S02]  /*0340*/  @!P2 IADD3 R8, PT, PT, -R8, RZ, RZ ;  /* 0x000000ff0808a210 */ /* 0x000fe40007ffe1ff */
[----:B------:R-:W-:Y:S01]  /*0350*/  @!P1 LOP3.LUT R8, RZ, R0, RZ, 0x33, !PT ;  /* 0x00000000ff089212 */ /* 0x000fe200078e33ff */
[----:B------:R-:W-:Y:S01]  /*0360*/  IMAD R5, R15, R6, RZ ;  /* 0x000000060f057224 */ /* 0x000fe200078e02ff */
[----:B------:R-:W-:Y:S02]  /*0370*/  IABS R0, R9 ;  /* 0x0000000900007213 */ /* 0x000fe40000000000 */
[----:B------:R-:W-:Y:S02]  /*0380*/  IABS R10, R8 ;  /* 0x00000008000a7213 */ /* 0x000fe40000000000 */
[----:B------:R-:W-:-:S03]  /*0390*/  ISETP.GE.AND P3, PT, R8, RZ, PT ;  /* 0x000000ff0800720c */ /* 0x000fc60003f66270 */
[----:B------:R-:W-:Y:S02]  /*03a0*/  IMAD.MOV.U32 R13, RZ, RZ, R10 ;  /* 0x000000ffff0d7224 */ /* 0x000fe400078e000a */
[----:B------:R-:W-:Y:S02]  /*03b0*/  HFMA2 R10, -RZ, RZ, 0, 0 ;  /* 0x00000000ff0a7431 */ /* 0x000fe400000001ff */
[----:B------:R-:W-:-:S05]  /*03c0*/  IMAD.HI.U32 R4, R4, R13, RZ ;  /* 0x0000000d04047227 */ /* 0x000fca00078e00ff */
[----:B------:R-:W-:Y:S01]  /*03d0*/  IADD3 R4, PT, PT, -R4, RZ, RZ ;  /* 0x000000ff04047210 */ /* 0x000fe20007ffe1ff */
[----:B------:R-:W-:-:S04]  /*03e0*/  IMAD.HI.U32 R10, R11, R5, R10 ;  /* 0x000000050b0a7227 */ /* 0x000fc800078e000a */
[----:B------:R-:W-:Y:S01]  /*03f0*/  IMAD.MOV R5, RZ, RZ, -R0 ;  /* 0x000000ffff057224 */ /* 0x000fe200078e0a00 */
[----:B------:R-:W-:Y:S01]  /*0400*/  LOP3.LUT R0, R16, R9, RZ, 0x3c, !PT ;  /* 0x0000000910007212 */ /* 0x000fe200078e3cff */
[----:B------:R-:W-:-:S03]  /*0410*/  IMAD.HI.U32 R10, R10, R7, RZ ;  /* 0x000000070a0a7227 */ /* 0x000fc600078e00ff */
[----:B------:R-:W-:Y:S01]  /*0420*/  ISETP.GE.AND P2, PT, R0, RZ, PT ;  /* 0x000000ff0000720c */ /* 0x000fe20003f46270 */
[----:B------:R-:W-:Y:S02]  /*0430*/  IMAD R5, R10, R5, R7 ;  /* 0x000000050a057224 */ /* 0x000fe400078e0207 */
[----:B------:R-:W-:Y:S01]  /*0440*/  IMAD R11, R2, R4, R13 ;  /* 0x00000004020b7224 */ /* 0x000fe200078e020d */
[----:B------:R-:W1:Y:S01]  /*0450*/  S2R R7, SR_TID.X ;  /* 0x0000000000077919 */ /* 0x000e620000002100 */
[----:B--2---:R-:W-:Y:S01]  /*0460*/  IMAD R16, R16, R17, RZ ;  /* 0x0000001110107224 */ /* 0x004fe200078e02ff */
[----:B------:R-:W-:Y:S02]  /*0470*/  ISETP.GT.U32.AND P4, PT, R6, R5, PT ;  /* 0x000000050600720c */ /* 0x000fe40003f84070 */
[----:B------:R-:W-:-:S11]  /*0480*/  ISETP.GT.U32.AND P0, PT, R2, R11, PT ;  /* 0x0000000b0200720c */ /* 0x000fd60003f04070 */
[----:B------:R-:W-:Y:S02]  /*0490*/  @!P4 IMAD.IADD R5, R5, 0x1, -R6 ;  /* 0x000000010505c824 */ /* 0x000fe400078e0a06 */
[----:B------:R-:W-:Y:S01]  /*04a0*/  @!P0 IADD3 R11, PT, PT, R11, -R2, RZ ;  /* 0x800000020b0b8210 */ /* 0x000fe20007ffe0ff */
[----:B------:R-:W-:Y:S01]  /*04b0*/  @!P4 VIADD R10, R10, 0x1 ;  /* 0x000000010a0ac836 */ /* 0x000fe20000000000 */
[----:B------:R-:W-:Y:S02]  /*04c0*/  ISETP.NE.AND P4, PT, R9, RZ, PT ;  /* 0x000000ff0900720c */ /* 0x000fe40003f85270 */
[----:B------:R-:W-:Y:S02]  /*04d0*/  ISETP.GE.U32.AND P0, PT, R5, R6, PT ;  /* 0x000000060500720c */ /* 0x000fe40003f06070 */
[----:B------:R-:W-:-:S11]  /*04e0*/  ISETP.GT.U32.AND P1, PT, R2, R11, PT ;  /* 0x0000000b0200720c */ /* 0x000fd60003f24070 */
[----:B------:R-:W-:Y:S02]  /*04f0*/  @P0 IADD3 R10, PT, PT, R10, 0x1, RZ ;  /* 0x000000010a0a0810 */ /* 0x000fe40007ffe0ff */
[----:B------:R-:W-:Y:S01]  /*0500*/  @!P1 IMAD.IADD R11, R11, 0x1, -R2 ;  /* 0x000000010b0b9824 */ /* 0x000fe200078e0a02 */
[----:B------:R-:W-:Y:S02]  /*0510*/  MOV R2, 0xff800000 ;  /* 0xff80000000027802 */ /* 0x000fe40000000f00 */
[----:B------:R-:W-:Y:S01]  /*0520*/  MOV R0, R10 ;  /* 0x0000000a00007202 */ /* 0x000fe20000000f00 */
[----:B0-----:R-:W-:Y:S01]  /*0530*/  IMAD.U32 R10, RZ, RZ, UR4 ;  /* 0x00000004ff0a7e24 */ /* 0x001fe2000f8e00ff */
[----:B------:R-:W-:Y:S02]  /*0540*/  @!P3 IADD3 R11, PT, PT, -R11, RZ, RZ ;  /* 0x000000ff0b0bb210 */ /* 0x000fe40007ffe1ff */
[----:B------:R-:W-:Y:S01]  /*0550*/  @!P5 LOP3.LUT R11, RZ, R3, RZ, 0x33, !PT ;  /* 0x00000003ff0bd212 */ /* 0x000fe200078e33ff */
[----:B------:R-:W-:Y:S01]  /*0560*/  @!P2 IMAD.MOV R0, RZ, RZ, -R0 ;  /* 0x000000ffff00a224 */ /* 0x000fe200078e0a00 */
[----:B-1----:R-:W-:-:S02]  /*0570*/  ISETP.GE.AND P0, PT, R7, R10, PT ;  /* 0x0000000a0700720c */ /* 0x002fc40003f06270 */
[----:B------:R-:W-:-:S05]  /*0580*/  @!P4 LOP3.LUT R0, RZ, R9, RZ, 0x33, !PT ;  /* 0x00000009ff00c212 */ /* 0x000fca00078e33ff */
[----:B------:R-:W-:Y:S02]  /*0590*/  IMAD R0, R0, R3, R11 ;  /* 0x0000000300007224 */ /* 0x000fe400078e020b */
[----:B------:R-:W-:-:S04]  /*05a0*/  IMAD R3, R17, R10, RZ ;  /* 0x0000000a11037224 */ /* 0x000fc800078e02ff */
[----:B------:R-:W-:Y:S01]  /*05b0*/  IMAD R0, R0, R3, RZ ;  /* 0x0000000300007224 */ /* 0x000fe200078e02ff */
[----:B---3--:R-:W-:Y:S06]  /*05c0*/  @P0 BRA `(.L_x_1) ;  /* 0x0000001400b80947 */ /* 0x008fec0003800000 */
[----:B------:R-:W0:Y:S01]  /*05d0*/  LDC R3, c[0x0][0x360] ;  /* 0x0000d800ff037b82 */ /* 0x000e220000000800 */
[----:B------:R-:W-:-:S13]  /*05e0*/  LOP3.LUT P0, R4, R17, 0x3, RZ, 0xc0, !PT ;  /* 0x0000000311047812 */ /* 0x000fda000780c0ff */
[----:B------:R-:W-:Y:S05]  /*05f0*/  @P0 BRA `(.L_x_2) ;  /* 0x0000000400c40947 */ /* 0x000fea0003800000 */
[----:B------:R-:W-:-:S13]  /*0600*/  ISETP.GE.AND P0, PT, R17, 0x1, PT ;  /* 0x000000011100780c */ /* 0x000fda0003f06270 */
[----:B------:R-:W-:Y:S05]  /*0610*/  @!P0 BRA `(.L_x_3) ;  /* 0x0000000400848947 */ /* 0x000fea0003800000 */
[----:B------:R-:W-:Y:S01]  /*0620*/  VIADD R17, R17, 0xffffffff ;  /* 0xffffffff11117836 */ /* 0x000fe20000000000 */
[----:B------:R-:W-:Y:S01]  /*0630*/  MOV R2, 0xff800000 ;  /* 0xff80000000027802 */ /* 0x000fe20000000f00 */
[----:B------:R-:W-:-:S07]  /*0640*/  IMAD.MOV.U32 R6, RZ, RZ, R7 ;  /* 0x000000ffff067224 */ /* 0x000fce00078e0007 */
.L_x_6:
[----:B------:R-:W1:Y:S01]  /*0650*/  LDCU UR4, c[0x0][0x3b0] ;  /* 0x00007600ff0477ac */ /* 0x000e620008000800 */
[----:B------:R-:W-:Y:S02]  /*0660*/  ISETP.GE.U32.AND P0, PT, R17, 0x4, PT ;  /* 0x000000041100780c */ /* 0x000fe40003f06070 */
[----:B------:R-:W-:Y:S01]  /*0670*/  CS2R R20, SRZ ;  /* 0x0000000000147805 */ /* 0x000fe2000001ff00 */
[----:B-1----:R-:W-:-:S10]  /*0680*/  IMAD R22, R6, UR4, R0 ;  /* 0x0000000406167c24 */ /* 0x002fd4000f8e0200 */
[----:B------:R-:W-:Y:S05]  /*0690*/  @!P0 BRA `(.L_x_4) ;  /* 0x0000000000c88947 */ /* 0x000fea0003800000 */
[----:B------:R-:W-:Y:S01]  /*06a0*/  LEA.HI R23, R17, 0x1, RZ, 0x1e ;  /* 0x0000000111177811 */ /* 0x000fe200078ff0ff */
[----:B------:R-:W-:Y:S01]  /*06b0*/  HFMA2 R24, -RZ, RZ, 0, 0 ;  /* 0x00000000ff187431 */ /* 0x000fe200000001ff */
[----:B------:R-:W-:Y:S02]  /*06c0*/  CS2R R20, SRZ ;  /* 0x0000000000147805 */ /* 0x000fe4000001ff00 */
[----:B------:R-:W-:-:S07]  /*06d0*/  LOP3.LUT R23, R23, 0x7ffffffe, RZ, 0xc0, !PT ;  /* 0x7ffffffe17177812 */ /* 0x000fce00078ec0ff */
.L_x_5:
[----:B------:R-:W1:Y:S01]  /*06e0*/  LDC.64 R10, c[0x0][0x380] ;  /* 0x0000e000ff0a7b82 */ /* 0x000e620000000a00 */
[----:B------:R-:W-:Y:S01]  /*06f0*/  IADD3 R9, PT, PT, R22, R21, RZ ;  /* 0x0000001516097210 */ /* 0x000fe20007ffe0ff */
[----:B------:R-:W-:-:S06]  /*0700*/  IMAD.IADD R5, R16, 0x1, R21 ;  /* 0x0000000110057824 */ /* 0x000fcc00078e0215 */
[----:B------:R-:W2:Y:S01]  /*0710*/  LDC.64 R12, c[0x0][0x388] ;  /* 0x0000e200ff0c7b82 */ /* 0x000ea20000000a00 */
[----:B-1----:R-:W-:-:S05]  /*0720*/  IMAD.WIDE.U32 R10, R5, 0x2, R10 ;  /* 0x00000002050a7825 */ /* 0x002fca00078e000a */
[----:B------:R-:W3:Y:S01]  /*0730*/  LDG.E.64.CONSTANT R4, desc[UR8][R10.64] ;  /* 0x000000080a047981 */ /* 0x000ee2000c1e9b00 */
[----:B--2---:R-:W-:-:S03]  /*0740*/  IMAD.WIDE R12, R9, 0x2, R12 ;  /* 0x00000002090c7825 */ /* 0x004fc600078e020c */
[----:B------:R1:W2:Y:S04]  /*0750*/  LDG.E.64.CONSTANT R14, desc[UR8][R10.64+0x8] ;  /* 0x000008080a0e7981 */ /* 0x0002a8000c1e9b00 */
[----:B------:R-:W4:Y:S04]  /*0760*/  LDG.E.64.CONSTANT R8, desc[UR8][R12.64] ;  /* 0x000000080c087981 */ /* 0x000f28000c1e9b00 */
[----:B------:R-:W5:Y:S01]  /*0770*/  LDG.E.64.CONSTANT R18, desc[UR8][R12.64+0x8] ;  /* 0x000008080c127981 */ /* 0x000f62000c1e9b00 */
[----:B------:R-:W-:-:S04]  /*0780*/  IADD3 R24, PT, PT, R24, 0x2, RZ ;  /* 0x0000000218187810 */ /* 0x000fc80007ffe0ff */
[----:B------:R-:W-:Y:S02]  /*0790*/  ISETP.NE.AND P0, PT, R24, R23, PT ;  /* 0x000000171800720c */ /* 0x000fe40003f05270 */
[----:B------:R-:W-:Y:S01]  /*07a0*/  IADD3 R21, PT, PT, R21, 0x8, RZ ;  /* 0x0000000815157810 */ /* 0x000fe20007ffe0ff */
[C---:B---3--:R-:W-:Y:S01]  /*07b0*/  IMAD.U32 R25, R4.reuse, 0x10000, RZ ;  /* 0x0001000004197824 */ /* 0x048fe200078e00ff */
[----:B------:R-:W-:Y:S02]  /*07c0*/  PRMT R4, R4, 0x7632, R4 ;  /* 0x0000763204047816 */ /* 0x000fe40000000004 */
[C---:B----4-:R-:W-:Y:S02]  /*07d0*/  SHF.L.U32 R26, R8.reuse, 0x10, RZ ;  /* 0x00000010081a7819 */ /* 0x050fe400000006ff */
[----:B------:R-:W-:Y:S01]  /*07e0*/  PRMT R8, R8, 0x7632, R8 ;  /* 0x0000763208087816 */ /* 0x000fe20000000008 */
[----:B------:R-:W-:Y:S02]  /*07f0*/  IMAD.U32 R4, R4, 0x10000, RZ ;  /* 0x0001000004047824 */ /* 0x000fe400078e00ff */
[----:B------:R-:W-:Y:S01]  /*0800*/  FFMA R25, R25, R26, R20 ;  /* 0x0000001a19197223 */ /* 0x000fe20000000014 */
[----:B------:R-:W-:-:S02]  /*0810*/  SHF.L.U32 R8, R8, 0x10, RZ ;  /* 0x0000001008087819 */ /* 0x000fc400000006ff */
[----:B-1----:R-:W-:Y:S02]  /*0820*/  PRMT R10, R9, 0x7632, R10 ;  /* 0x00007632090a7816 */ /* 0x002fe4000000000a */
[C---:B------:R-:W-:Y:S01]  /*0830*/  PRMT R20, R5.reuse, 0x7632, R20 ;  /* 0x0000763205147816 */ /* 0x040fe20000000014 */
[----:B------:R-:W-:Y:S01]  /*0840*/  IMAD.U32 R5, R5, 0x10000, RZ ;  /* 0x0001000005057824 */ /* 0x000fe200078e00ff */
[----:B------:R-:W-:Y:S01]  /*0850*/  SHF.L.U32 R9, R9, 0x10, RZ ;  /* 0x0000001009097819 */ /* 0x000fe200000006ff */
[----:B------:R-:W-:Y:S01]  /*0860*/  FFMA R4, R4, R8, R25 ;  /* 0x0000000804047223 */ /* 0x000fe20000000019 */
[----:B------:R-:W-:Y:S01]  /*0870*/  SHF.L.U32 R10, R10, 0x10, RZ ;  /* 0x000000100a0a7819 */ /* 0x000fe200000006ff */
[----:B------:R-:W-:Y:S02]  /*0880*/  IMAD.U32 R11, R20, 0x10000, RZ ;  /* 0x00010000140b7824 */ /* 0x000fe400078e00ff */
[----:B------:R-:W-:Y:S01]  /*0890*/  FFMA R4, R5, R9, R4 ;  /* 0x0000000905047223 */ /* 0x000fe20000000004 */
[----:B--2---:R-:W-:Y:S01]  /*08a0*/  IMAD.U32 R5, R14, 0x10000, RZ ;  /* 0x000100000e057824 */ /* 0x004fe200078e00ff */
[----:B-----5:R-:W-:-:S02]  /*08b0*/  SHF.L.U32 R8, R18, 0x10, RZ ;  /* 0x0000001012087819 */ /* 0x020fc400000006ff */
[----:B------:R-:W-:Y:S01]  /*08c0*/  FFMA R4, R11, R10, R4 ;  /* 0x0000000a0b047223 */ /* 0x000fe20000000004 */
[----:B------:R-:W-:Y:S02]  /*08d0*/  PRMT R14, R14, 0x7632, R14 ;  /* 0x000076320e0e7816 */ /* 0x000fe4000000000e */
[----:B------:R-:W-:Y:S01]  /*08e0*/  PRMT R18, R18, 0x7632, R18 ;  /* 0x0000763212127816 */ /* 0x000fe20000000012 */
[----:B------:R-:W-:Y:S02]  /*08f0*/  FFMA R4, R5, R8, R4 ;  /* 0x0000000805047223 */ /* 0x000fe40000000004 */
[----:B------:R-:W-:Y:S01]  /*0900*/  IMAD.U32 R5, R14, 0x10000, RZ ;  /* 0x000100000e057824 */ /* 0x000fe200078e00ff */
[----:B------:R-:W-:Y:S02]  /*0910*/  SHF.L.U32 R18, R18, 0x10, RZ ;  /* 0x0000001012127819 */ /* 0x000fe400000006ff */
[C---:B------:R-:W-:Y:S01]  /*0920*/  PRMT R8, R15.reuse, 0x7632, R8 ;  /* 0x000076320f087816 */ /* 0x040fe20000000008 */
[----:B------:R-:W-:Y:S01]  /*0930*/  IMAD.U32 R15, R15, 0x10000, RZ ;  /* 0x000100000f0f7824 */ /* 0x000fe200078e00ff */
[C---:B------:R-:W-:Y:S01]  /*0940*/  PRMT R9, R19.reuse, 0x7632, R9 ;  /* 0x0000763213097816 */ /* 0x040fe20000000009 */
[----:B------:R-:W-:-:S02]  /*0950*/  IMAD.U32 R19, R19, 0x10000, RZ ;  /* 0x0001000013137824 */ /* 0x000fc400078e00ff */
[----:B------:R-:W-:Y:S01]  /*0960*/  FFMA R4, R5, R18, R4 ;  /* 0x0000001205047223 */ /* 0x000fe20000000004 */
[----:B------:R-:W-:Y:S01]  /*0970*/  SHF.L.U32 R5, R8, 0x10, RZ ;  /* 0x0000001008057819 */ /* 0x000fe200000006ff */
[----:B------:R-:W-:Y:S02]  /*0980*/  IMAD.U32 R9, R9, 0x10000, RZ ;  /* 0x0001000009097824 */ /* 0x000fe400078e00ff */
[----:B------:R-:W-:-:S04]  /*0990*/  FFMA R4, R15, R19, R4 ;  /* 0x000000130f047223 */ /* 0x000fc80000000004 */
[----:B------:R-:W-:Y:S01]  /*09a0*/  FFMA R20, R5, R9, R4 ;  /* 0x0000000905147223 */ /* 0x000fe20000000004 */
[----:B------:R-:W-:Y:S06]  /*09b0*/  @P0 BRA `(.L_x_5) ;  /* 0xfffffffc00480947 */ /* 0x000fec000383ffff */
.L_x_4:
[----:B------:R-:W1:Y:S01]  /*09c0*/  LDC.64 R10, c[0x0][0x380] ;  /* 0x0000e000ff0a7b82 */ /* 0x000e620000000a00 */
[----:B------:R-:W-:Y:S01]  /*09d0*/  LOP3.LUT P0, RZ, R17, 0x4, RZ, 0xc0, !PT ;  /* 0x0000000411ff7812 */ /* 0x000fe2000780c0ff */
[----:B------:R-:W2:Y:S01]  /*09e0*/  LDCU UR6, c[0x0][0x3b4] ;  /* 0x00007680ff0677ac */ /* 0x000ea20008000800 */
[----:B------:R-:W3:Y:S05]  /*09f0*/  LDCU UR7, c[0x0][0x3ac] ;  /* 0x00007580ff0777ac */ /* 0x000eea0008000800 */
[----:B------:R-:W4:Y:S06]  /*0a00*/  LDC.64 R4, c[0x0][0x388] ;  /* 0x0000e200ff047b82 */ /* 0x000f2c0000000a00 */
[----:B------:R-:W-:Y:S01]  /*0a10*/  @!P0 IMAD.IADD R9, R16, 0x1, R21 ;  /* 0x0000000110098824 */ /* 0x000fe200078e0215 */
[----:B------:R-:W-:-:S03]  /*0a20*/  @!P0 IADD3 R21, PT, PT, R22, R21, RZ ;  /* 0x0000001516158210 */ /* 0x000fc60007ffe0ff */
[----:B-1----:R-:W-:-:S04]  /*0a30*/  @!P0 IMAD.WIDE.U32 R10, R9, 0x2, R10 ;  /* 0x00000002090a8825 */ /* 0x002fc800078e000a */
[----:B----4-:R-:W-:Y:S02]  /*0a40*/  @!P0 IMAD.WIDE R8, R21, 0x2, R4 ;  /* 0x0000000215088825 */ /* 0x010fe400078e0204 */
[----:B------:R3:W4:Y:S04]  /*0a50*/  @!P0 LDG.E.64.CONSTANT R4, desc[UR8][R10.64] ;  /* 0x000000080a048981 */ /* 0x000728000c1e9b00 */
[----:B------:R-:W5:Y:S01]  /*0a60*/  @!P0 LDG.E.64.CONSTANT R8, desc[UR8][R8.64] ;  /* 0x0000000808088981 */ /* 0x000f62000c1e9b00 */
[----:B------:R-:W1:Y:S01]  /*0a70*/  S2UR UR5, SR_CgaCtaId ;  /* 0x00000000000579c3 */ /* 0x000e620000008800 */
[----:B------:R-:W-:Y:S01]  /*0a80*/  UMOV UR4, 0x400 ;  /* 0x0000040000047882 */ /* 0x000fe20000000000 */
[----:B---3--:R-:W-:Y:S01]  /*0a90*/  IMAD.U32 R10, RZ, RZ, UR7 ;  /* 0x00000007ff0a7e24 */ /* 0x008fe2000f8e00ff */
[----:B-1----:R-:W-:Y:S01]  /*0aa0*/  ULEA UR4, UR5, UR4, 0x18 ;  /* 0x0000000405047291 */ /* 0x002fe2000f8ec0ff */
[C---:B----4-:R-:W-:Y:S01]  /*0ab0*/  @!P0 IMAD.U32 R13, R4.reuse, 0x10000, RZ ;  /* 0x00010000040d8824 */ /* 0x050fe200078e00ff */
[----:B------:R-:W-:-:S02]  /*0ac0*/  @!P0 PRMT R4, R4, 0x7632, R4 ;  /* 0x0000763204048816 */ /* 0x000fc40000000004 */
[C---:B------:R-:W-:Y:S01]  /*0ad0*/  @!P0 PRMT R14, R5.reuse, 0x7632, R14 ;  /* 0x00007632050e8816 */ /* 0x040fe2000000000e */
[----:B------:R-:W-:Y:S01]  /*0ae0*/  @!P0 IMAD.U32 R5, R5, 0x10000, RZ ;  /* 0x0001000005058824 */ /* 0x000fe200078e00ff */
[----:B-----5:R-:W-:Y:S01]  /*0af0*/  @!P0 SHF.L.U32 R12, R8, 0x10, RZ ;  /* 0x00000010080c8819 */ /* 0x020fe200000006ff */
[----:B------:R-:W-:Y:S02]  /*0b00*/  @!P0 IMAD.U32 R4, R4, 0x10000, RZ ;  /* 0x0001000004048824 */ /* 0x000fe400078e00ff */
[----:B------:R-:W-:Y:S02]  /*0b10*/  @!P0 IMAD.U32 R11, R14, 0x10000, RZ ;  /* 0x000100000e0b8824 */ /* 0x000fe400078e00ff */
[----:B------:R-:W-:Y:S01]  /*0b20*/  @!P0 FFMA R13, R13, R12, R20 ;  /* 0x0000000c0d0d8223 */ /* 0x000fe20000000014 */
[----:B------:R-:W-:Y:S02]  /*0b30*/  @!P0 PRMT R12, R8, 0x7632, R12 ;  /* 0x00007632080c8816 */ /* 0x000fe4000000000c */
[----:B------:R-:W-:-:S02]  /*0b40*/  @!P0 PRMT R8, R9, 0x7632, R8 ;  /* 0x0000763209088816 */ /* 0x000fc40000000008 */
[----:B------:R-:W-:Y:S02]  /*0b50*/  @!P0 SHF.L.U32 R12, R12, 0x10, RZ ;  /* 0x000000100c0c8819 */ /* 0x000fe400000006ff */
[----:B------:R-:W-:Y:S02]  /*0b60*/  @!P0 SHF.L.U32 R9, R9, 0x10, RZ ;  /* 0x0000001009098819 */ /* 0x000fe400000006ff */
[----:B------:R-:W-:Y:S01]  /*0b70*/  @!P0 SHF.L.U32 R8, R8, 0x10, RZ ;  /* 0x0000001008088819 */ /* 0x000fe200000006ff */
[----:B------:R-:W-:-:S04]  /*0b80*/  @!P0 FFMA R4, R4, R12, R13 ;  /* 0x0000000c04048223 */ /* 0x000fc8000000000d */
[----:B------:R-:W-:-:S04]  /*0b90*/  @!P0 FFMA R4, R5, R9, R4 ;  /* 0x0000000905048223 */ /* 0x000fc80000000004 */
[----:B------:R-:W-:Y:S01]  /*0ba0*/  @!P0 FFMA R20, R11, R8, R4 ;  /* 0x000000080b148223 */ /* 0x000fe20000000004 */
[----:B------:R-:W-:Y:S02]  /*0bb0*/  LEA R4, R6, UR4, 0x2 ;  /* 0x0000000406047c11 */ /* 0x000fe4000f8e10ff */
[----:B0-----:R-:W-:Y:S01]  /*0bc0*/  IADD3 R6, PT, PT, R3, R6, RZ ;  /* 0x0000000603067210 */ /* 0x001fe20007ffe0ff */
[----:B--2---:R-:W-:-:S03]  /*0bd0*/  FMUL R5, R20, UR6 ;  /* 0x0000000614057c20 */ /* 0x004fc60008400000 */
[----:B------:R-:W-:Y:S02]  /*0be0*/  ISETP.GE.AND P0, PT, R6, R10, PT ;  /* 0x0000000a0600720c */ /* 0x000fe40003f06270 */
[----:B------:R1:W-:Y:S01]  /*0bf0*/  STS [R4], R5 ;  /* 0x0000000504007388 */ /* 0x0003e20000000800 */
[----:B------:R-:W-:-:S10]  /*0c00*/  FMNMX R2, R5, R2, !PT ;  /* 0x0000000205027209 */ /* 0x000fd40007800000 */
[----:B-1----:R-:W-:Y:S05]  /*0c10*/  @!P0 BRA `(.L_x_6) ;  /* 0xfffffff8008c8947 */ /* 0x002fea000383ffff */
[----:B------:R-:W-:Y:S05]  /*0c20*/  BRA `(.L_x_1) ;  /* 0x0000001000207947 */ /* 0x000fea0003800000 */
.L_x_3:
[----:B------:R-:W1:Y:S01]  /*0c30*/  S2R R5, SR_CgaCtaId ;  /* 0x0000000000057919 */ /* 0x000e620000008800 */
[----:B------:R-:W2:Y:S01]  /*0c40*/  LDCU UR4, c[0x0][0x3b4] ;  /* 0x00007680ff0477ac */ /* 0x000ea20008000800 */
[----:B------:R-:W-:Y:S01]  /*0c50*/  MOV R4, 0x400 ;  /* 0x0000040000047802 */ /* 0x000fe20000000f00 */
[----:B------:R-:W-:-:S03]  /*0c60*/  IMAD.MOV.U32 R2, RZ, RZ, -0x800000 ;  /* 0xff800000ff027424 */ /* 0x000fc600078e00ff */
[----:B-1----:R-:W-:Y:S01]  /*0c70*/  LEA R9, R5, R4, 0x18 ;  /* 0x0000000405097211 */ /* 0x002fe200078ec0ff */
[----:B--2---:R-:W-:Y:S01]  /*0c80*/  FMUL R5, RZ, UR4 ;  /* 0x00000004ff057c20 */ /* 0x004fe20008400000 */
[----:B------:R-:W-:-:S07]  /*0c90*/  MOV R4, R7 ;  /* 0x0000000700047202 */ /* 0x000fce0000000f00 */
.L_x_7:
[----:B------:R-:W-:Y:S01]  /*0ca0*/  IMAD R6, R4, 0x4, R9 ;  /* 0x0000000404067824 */ /* 0x000fe200078e0209 */
[----:B0-----:R-:W-:Y:S02]  /*0cb0*/  IADD3 R4, PT, PT, R3, R4, RZ ;  /* 0x0000000403047210 */ /* 0x001fe40007ffe0ff */
[----:B------:R-:W-:Y:S02]  /*0cc0*/  FMNMX R2, R5, R2, !PT ;  /* 0x0000000205027209 */ /* 0x000fe40007800000 */
[----:B------:R1:W-:Y:S01]  /*0cd0*/  STS [R6], R5 ;  /* 0x0000000506007388 */ /* 0x0003e20000000800 */
[----:B------:R-:W-:-:S13]  /*0ce0*/  ISETP.GE.AND P0, PT, R4, R10, PT ;  /* 0x0000000a0400720c */ /* 0x000fda0003f06270 */
[----:B-1----:R-:W-:Y:S05]  /*0cf0*/  @!P0 BRA `(.L_x_7) ;  /* 0xfffffffc00e88947 */ /* 0x002fea000383ffff */
[----:B------:R-:W-:Y:S05]  /*0d00*/  BRA `(.L_x_1) ;  /* 0x0000000c00e87947 */ /* 0x000fea0003800000 */
.L_x_2:
[----:B------:R-:W-:-:S13]  /*0d10*/  ISETP.GE.AND P0, PT, R17, 0x1, PT ;  /* 0x000000011100780c */ /* 0x000fda0003f06270 */
[----:B------:R-:W-:Y:S05]  /*0d20*/  @!P0 BRA `(.L_x_8) ;  /* 0x0000000c00ac8947 */ /* 0x000fea0003800000 */
[C---:B------:R-:W-:Y:S01]  /*0d30*/  VIADD R2, R17.reuse, 0xffffffff ;  /* 0xffffffff11027836 */ /* 0x040fe20000000000 */
[C---:B------:R-:W-:Y:S01]  /*0d40*/  LOP3.LUT R5, R17.reuse, 0xf, RZ, 0xc0, !PT ;  /* 0x0000000f11057812 */ /* 0x040fe200078ec0ff */
[----:B------:R-:W-:Y:S01]  /*0d50*/  IMAD.MOV.U32 R9, RZ, RZ, R7 ;  /* 0x000000ffff097224 */ /* 0x000fe200078e0007 */
[C---:B------:R-:W-:Y:S02]  /*0d60*/  LOP3.LUT R6, R17.reuse, 0x7, RZ, 0xc0, !PT ;  /* 0x0000000711067812 */ /* 0x040fe400078ec0ff */
[----:B------:R-:W-:Y:S02]  /*0d70*/  ISETP.GE.U32.AND P0, PT, R2, 0xf, PT ;  /* 0x0000000f0200780c */ /* 0x000fe40003f06070 */
[----:B------:R-:W-:Y:S02]  /*0d80*/  LOP3.LUT R8, R17, 0x7ffffff0, RZ, 0xc0, !PT ;  /* 0x7ffffff011087812 */ /* 0x000fe400078ec0ff */
[----:B------:R-:W-:-:S09]  /*0d90*/  MOV R2, 0xff800000 ;  /* 0xff80000000027802 */ /* 0x000fd20000000f00 */
.L_x_14:
[----:B------:R-:W1:Y:S01]  /*0da0*/  LDCU UR4, c[0x0][0x3b0] ;  /* 0x00007600ff0477ac */ /* 0x000e620008000800 */
[----:B------:R-:W-:Y:S01]  /*0db0*/  CS2R R18, SRZ ;  /* 0x0000000000127805 */ /* 0x000fe2000001ff00 */
[----:B-1----:R-:W-:Y:S01]  /*0dc0*/  IMAD R17, R9, UR4, R0 ;  /* 0x0000000409117c24 */ /* 0x002fe2000f8e0200 */
[----:B------:R-:W-:Y:S06]  /*0dd0*/  @!P0 BRA `(.L_x_9) ;  /* 0x0000000400708947 */ /* 0x000fec0003800000 */
[----:B------:R-:W-:Y:S02]  /*0de0*/  HFMA2 R18, -RZ, RZ, 0, 0 ;  /* 0x00000000ff127431 */ /* 0x000fe400000001ff */
[----:B------:R-:W-:-:S07]  /*0df0*/  IMAD.MOV.U32 R15, RZ, RZ, RZ ;  /* 0x000000ffff0f7224 */ /* 0x000fce00078e00ff */
.L_x_10:
[----:B------:R-:W1:Y:S01]  /*0e00*/  LDC.64 R12, c[0x0][0x380] ;  /* 0x0000e000ff0c7b82 */ /* 0x000e620000000a00 */
[----:B------:R-:W-:Y:S01]  /*0e10*/  IADD3 R19, PT, PT, R16, R15, RZ ;  /* 0x0000000f10137210 */ /* 0x000fe20007ffe0ff */
[----:B------:R-:W-:-:S06]  /*0e20*/  IMAD.IADD R21, R17, 0x1, R15 ;  /* 0x0000000111157824 */ /* 0x000fcc00078e020f */
[----:B------:R-:W2:Y:S01]  /*0e30*/  LDC.64 R10, c[0x0][0x388] ;  /* 0x0000e200ff0a7b82 */ /* 0x000ea20000000a00 */
[----:B-1----:R-:W-:-:S05]  /*0e40*/  IMAD.WIDE.U32 R12, R19, 0x2, R12 ;  /* 0x00000002130c7825 */ /* 0x002fca00078e000c */
[----:B------:R-:W3:Y:S01]  /*0e50*/  LDG.E.U16.CONSTANT R14, desc[UR8][R12.64] ;  /* 0x000000080c0e7981 */ /* 0x000ee2000c1e9500 */
[----:B--2---:R-:W-:-:S03]  /*0e60*/  IMAD.WIDE R10, R21, 0x2, R10 ;  /* 0x00000002150a7825 */ /* 0x004fc600078e020a */
[----:B------:R-:W2:Y:S04]  /*0e70*/  LDG.E.U16.CONSTANT R19, desc[UR8][R12.64+0x2] ;  /* 0x000002080c137981 */ /* 0x000ea8000c1e9500 */
[----:B------:R-:W4:Y:S04]  /*0e80*/  LDG.E.U16.CONSTANT R26, desc[UR8][R10.64] ;  /* 0x000000080a1a7981 */ /* 0x000f28000c1e9500 */
[----:B------:R-:W5:Y:S04]  /*0e90*/  LDG.E.U16.CONSTANT R24, desc[UR8][R10.64+0x2] ;  /* 0x000002080a187981 */ /* 0x000f68000c1e9500 */
[----:B------:R-:W5:Y:S04]  /*0ea0*/  LDG.E.U16.CONSTANT R20, desc[UR8][R12.64+0x4] ;  /* 0x000004080c147981 */ /* 0x000f68000c1e9500 */
[----:B------:R-:W5:Y:S04]  /*0eb0*/  LDG.E.U16.CONSTANT R22, desc[UR8][R10.64+0x4] ;  /* 0x000004080a167981 */ /* 0x000f68000c1e9500 */
[----:B------:R-:W5:Y:S04]  /*0ec0*/  LDG.E.U16.CONSTANT R21, desc[UR8][R12.64+0x6] ;  /* 0x000006080c157981 */ /* 0x000f68000c1e9500 */
[----:B------:R-:W5:Y:S04]  /*0ed0*/  LDG.E.U16.CONSTANT R23, desc[UR8][R10.64+0x6] ;  /* 0x000006080a177981 */ /* 0x000f68000c1e9500 */
[----:B------:R-:W5:Y:S04]  /*0ee0*/  LDG.E.U16.CONSTANT R28, desc[UR8][R10.64+0x1c] ;  /* 0x00001c080a1c7981 */ /* 0x000f68000c1e9500 */
[----:B------:R-:W5:Y:S01]  /*0ef0*/  LDG.E.U16.CONSTANT R29, desc[UR8][R10.64+0x1e] ;  /* 0x00001e080a1d7981 */ /* 0x000f62000c1e9500 */
[----:B---3--:R-:W-:-:S03]  /*0f00*/  SHF.L.U32 R25, R14, 0x10, RZ ;  /* 0x000000100e197819 */ /* 0x008fc600000006ff */
[----:B------:R-:W3:Y:S01]  /*0f10*/  LDG.E.U16.CONSTANT R14, desc[UR8][R10.64+0x8] ;  /* 0x000008080a0e7981 */ /* 0x000ee2000c1e9500 */
[----:B----4-:R-:W-:-:S04]  /*0f20*/  IMAD.U32 R26, R26, 0x10000, RZ ;  /* 0x000100001a1a7824 */ /* 0x010fc800078e00ff */
[----:B------:R-:W-:Y:S02]  /*0f30*/  FFMA R26, R25, R26, R18 ;  /* 0x0000001a191a7223 */ /* 0x000fe40000000012 */
[----:B------:R-:W4:Y:S01]  /*0f40*/  LDG.E.U16.CONSTANT R25, desc[UR8][R12.64+0x8] ;  /* 0x000008080c197981 */ /* 0x000f22000c1e9500 */
[----:B--2---:R-:W-:Y:S01]  /*0f50*/  SHF.L.U32 R19, R19, 0x10, RZ ;  /* 0x0000001013137819 */ /* 0x004fe200000006ff */
[----:B-----5:R-:W-:Y:S01]  /*0f60*/  IMAD.U32 R24, R24, 0x10000, RZ ;  /* 0x0001000018187824 */ /* 0x020fe200078e00ff */
[----:B------:R-:W-:Y:S01]  /*0f70*/  SHF.L.U32 R27, R20, 0x10, RZ ;  /* 0x00000010141b7819 */ /* 0x000fe200000006ff */
[----:B------:R-:W2:Y:S02]  /*0f80*/  LDG.E.U16.CONSTANT R18, desc[UR8][R10.64+0xa] ;  /* 0x00000a080a127981 */ /* 0x000ea4000c1e9500 */
[----:B------:R-:W-:Y:S01]  /*0f90*/  FFMA R24, R19, R24, R26 ;  /* 0x0000001813187223 */ /* 0x000fe2000000001a */
[----:B------:R-:W-:Y:S01]  /*0fa0*/  IMAD.U32 R22, R22, 0x10000, RZ ;  /* 0x0001000016167824 */ /* 0x000fe200078e00ff */
[----:B------:R-:W5:Y:S03]  /*0fb0*/  LDG.E.U16.CONSTANT R19, desc[UR8][R12.64+0xa] ;  /* 0x00000a080c137981 */ /* 0x000f66000c1e9500 */
[----:B------:R-:W-:Y:S01]  /*0fc0*/  FFMA R22, R27, R22, R24 ;  /* 0x000000161b167223 */ /* 0x000fe20000000018 */
[----:B------:R-:W2:Y:S01]  /*0fd0*/  LDG.E.U16.CONSTANT R20, desc[UR8][R12.64+0xc] ;  /* 0x00000c080c147981 */ /* 0x000ea2000c1e9500 */
[----:B------:R-:W-:Y:S01]  /*0fe0*/  SHF.L.U32 R27, R21, 0x10, RZ ;  /* 0x00000010151b7819 */ /* 0x000fe200000006ff */
[----:B------:R-:W-:-:S02]  /*0ff0*/  IMAD.U32 R23, R23, 0x10000, RZ ;  /* 0x0001000017177824 */ /* 0x000fc400078e00ff */
[----:B------:R-:W2:Y:S02]  /*1000*/  LDG.E.U16.CONSTANT R21, desc[UR8][R10.64+0xc] ;  /* 0x00000c080a157981 */ /* 0x000ea4000c1e9500 */
[----:B------:R-:W-:Y:S02]  /*1010*/  FFMA R27, R27, R23, R22 ;  /* 0x000000171b1b7223 */ /* 0x000fe40000000016 */
[----:B------:R-:W2:Y:S04]  /*1020*/  LDG.E.U16.CONSTANT R22, desc[UR8][R12.64+0xe] ;  /* 0x00000e080c167981 */ /* 0x000ea8000c1e9500 */
[----:B------:R-:W2:Y:S04]  /*1030*/  LDG.E.U16.CONSTANT R23, desc[UR8][R10.64+0xe] ;  /* 0x00000e080a177981 */ /* 0x000ea8000c1e9500 */
[----:B------:R-:W2:Y:S01]  /*1040*/  LDG.E.U16.CONSTANT R26, desc[UR8][R12.64+0x12] ;  /* 0x000012080c1a7981 */ /* 0x000ea2000c1e9500 */
[----:B---3--:R-:W-:Y:S01]  /*1050*/  IMAD.U32 R14, R14, 0x10000, RZ ;  /* 0x000100000e0e7824 */ /* 0x008fe200078e00ff */
[----:B----4-:R-:W-:-:S02]  /*1060*/  SHF.L.U32 R24, R25, 0x10, RZ ;  /* 0x0000001019187819 */ /* 0x010fc400000006ff */
[----:B------:R-:W3:Y:S03]  /*1070*/  LDG.E.U16.CONSTANT R25, desc[UR8][R10.64+0x10] ;  /* 0x000010080a197981 */ /* 0x000ee6000c1e9500 */
[----:B------:R-:W-:Y:S02]  /*1080*/  FFMA R14, R24, R14, R27 ;  /* 0x0000000e180e7223 */ /* 0x000fe4000000001b */
[----:B------:R-:W4:Y:S04]  /*1090*/  LDG.E.U16.CONSTANT R24, desc[UR8][R12.64+0x10] ;  /* 0x000010080c187981 */ /* 0x000f28000c1e9500 */
[----:B------:R-:W4:Y:S01]  /*10a0*/  LDG.E.U16.CONSTANT R27, desc[UR8][R10.64+0x12] ;  /* 0x000012080a1b7981 */ /* 0x000f22000c1e9500 */
[----:B-----5:R-:W-:Y:S01]  /*10b0*/  SHF.L.U32 R19, R19, 0x10, RZ ;  /* 0x0000001013137819 */ /* 0x020fe200000006ff */
[----:B--2---:R-:W-:-:S04]  /*10c0*/  IMAD.U32 R18, R18, 0x10000, RZ ;  /* 0x0001000012127824 */ /* 0x004fc800078e00ff */
[----:B------:R-:W-:Y:S01]  /*10d0*/  FFMA R14, R19, R18, R14 ;  /* 0x00000012130e7223 */ /* 0x000fe2000000000e */
[----:B------:R-:W-:Y:S01]  /*10e0*/  SHF.L.U32 R19, R20, 0x10, RZ ;  /* 0x0000001014137819 */ /* 0x000fe200000006ff */
[----:B------:R-:W-:Y:S01]  /*10f0*/  IMAD.U32 R21, R21, 0x10000, RZ ;  /* 0x0001000015157824 */ /* 0x000fe200078e00ff */
[----:B------:R-:W2:Y:S03]  /*1100*/  LDG.E.U16.CONSTANT R20, desc[UR8][R10.64+0x14] ;  /* 0x000014080a147981 */ /* 0x000ea6000c1e9500 */
[----:B------:R-:W-:Y:S01]  /*1110*/  FFMA R14, R19, R21, R14 ;  /* 0x00000015130e7223 */ /* 0x000fe2000000000e */
[----:B------:R-:W-:Y:S01]  /*1120*/  SHF.L.U32 R19, R22, 0x10, RZ ;  /* 0x0000001016137819 */ /* 0x000fe200000006ff */
[----:B------:R-:W-:Y:S01]  /*1130*/  IMAD.U32 R23, R23, 0x10000, RZ ;  /* 0x0001000017177824 */ /* 0x000fe200078e00ff */
[----:B------:R-:W5:Y:S03]  /*1140*/  LDG.E.U16.CONSTANT R18, desc[UR8][R12.64+0x16] ;  /* 0x000016080c127981 */ /* 0x000f66000c1e9500 */
[----:B------:R-:W-:Y:S01]  /*1150*/  FFMA R19, R19, R23, R14 ;  /* 0x0000001713137223 */ /* 0x000fe2000000000e */
[----:B------:R-:W5:Y:S04]  /*1160*/  LDG.E.U16.CONSTANT R21, desc[UR8][R12.64+0x18] ;  /* 0x000018080c157981 */ /* 0x000f68000c1e9500 */
[----:B------:R-:W5:Y:S01]  /*1170*/  LDG.E.U16.CONSTANT R14, desc[UR8][R12.64+0x14] ;  /* 0x000014080c0e7981 */ /* 0x000f62000c1e9500 */
[----:B------:R-:W-:-:S03]  /*1180*/  SHF.L.U32 R23, R26, 0x10, RZ ;  /* 0x000000101a177819 */ /* 0x000fc600000006ff */
[----:B------:R-:W5:Y:S01]  /*1190*/  LDG.E.U16.CONSTANT R22, desc[UR8][R10.64+0x18] ;  /* 0x000018080a167981 */ /* 0x000f62000c1e9500 */
[----:B---3--:R-:W-:Y:S01]  /*11a0*/  IMAD.U32 R25, R25, 0x10000, RZ ;  /* 0x0001000019197824 */ /* 0x008fe200078e00ff */
[----:B----4-:R-:W-:-:S05]  /*11b0*/  SHF.L.U32 R24, R24, 0x10, RZ ;  /* 0x0000001018187819 */ /* 0x010fca00000006ff */
[----:B------:R-:W-:Y:S02]  /*11c0*/  FFMA R24, R24, R25, R19 ;  /* 0x0000001918187223 */ /* 0x000fe40000000013 */
[----:B------:R-:W3:Y:S01]  /*11d0*/  LDG.E.U16.CONSTANT R19, desc[UR8][R10.64+0x16] ;  /* 0x000016080a137981 */ /* 0x000ee2000c1e9500 */
[----:B------:R-:W-:-:S03]  /*11e0*/  IMAD.U32 R26, R27, 0x10000, RZ ;  /* 0x000100001b1a7824 */ /* 0x000fc600078e00ff */
[----:B------:R-:W4:Y:S01]  /*11f0*/  LDG.E.U16.CONSTANT R25, desc[UR8][R12.64+0x1a] ;  /* 0x00001a080c197981 */ /* 0x000f22000c1e9500 */
[----:B------:R-:W-:-:S03]  /*1200*/  FFMA R26, R23, R26, R24 ;  /* 0x0000001a171a7223 */ /* 0x000fc60000000018 */
[----:B------:R-:W4:Y:S04]  /*1210*/  LDG.E.U16.CONSTANT R24, desc[UR8][R10.64+0x1a] ;  /* 0x00001a080a187981 */ /* 0x000f28000c1e9500 */
[----:B------:R-:W4:Y:S04]  /*1220*/  LDG.E.U16.CONSTANT R23, desc[UR8][R12.64+0x1c] ;  /* 0x00001c080c177981 */ /* 0x000f28000c1e9500 */
[----:B------:R-:W4:Y:S01]  /*1230*/  LDG.E.U16.CONSTANT R27, desc[UR8][R12.64+0x1e] ;  /* 0x00001e080c1b7981 */ /* 0x000f22000c1e9500 */
[----:B--2---:R-:W-:Y:S01]  /*1240*/  IMAD.U32 R20, R20, 0x10000, RZ ;  /* 0x0001000014147824 */ /* 0x004fe200078e00ff */
[----:B-----5:R-:W-:-:S02]  /*1250*/  SHF.L.U32 R14, R14, 0x10, RZ ;  /* 0x000000100e0e7819 */ /* 0x020fc400000006ff */
[----:B------:R-:W-:Y:S02]  /*1260*/  SHF.L.U32 R18, R18, 0x10, RZ ;  /* 0x0000001012127819 */ /* 0x000fe400000006ff */
[----:B------:R-:W-:Y:S01]  /*1270*/  IADD3 R15, PT, PT, R15, 0x10, RZ ;  /* 0x000000100f0f7810 */ /* 0x000fe20007ffe0ff */
[----:B------:R-:W-:Y:S01]  /*1280*/  FFMA R14, R14, R20, R26 ;  /* 0x000000140e0e7223 */ /* 0x000fe2000000001a */
[----:B------:R-:W-:Y:S01]  /*1290*/  SHF.L.U32 R21, R21, 0x10, RZ ;  /* 0x0000001015157819 */ /* 0x000fe200000006ff */
[----:B------:R-:W-:Y:S01]  /*12a0*/  IMAD.U32 R22, R22, 0x10000, RZ ;  /* 0x0001000016167824 */ /* 0x000fe200078e00ff */
[----:B------:R-:W-:Y:S02]  /*12b0*/  ISETP.NE.AND P1, PT, R15, R8, PT ;  /* 0x000000080f00720c */ /* 0x000fe40003f25270 */
[----:B------:R-:W-:Y:S02]  /*12c0*/  SHF.L.U32 R28, R28, 0x10, RZ ;  /* 0x000000101c1c7819 */ /* 0x000fe400000006ff */
[----:B------:R-:W-:Y:S01]  /*12d0*/  SHF.L.U32 R29, R29, 0x10, RZ ;  /* 0x000000101d1d7819 */ /* 0x000fe200000006ff */
[----:B---3--:R-:W-:-:S04]  /*12e0*/  IMAD.U32 R19, R19, 0x10000, RZ ;  /* 0x0001000013137824 */ /* 0x008fc800078e00ff */
[----:B------:R-:W-:Y:S01]  /*12f0*/  FFMA R14, R18, R19, R14 ;  /* 0x00000013120e7223 */ /* 0x000fe2000000000e */
[----:B----4-:R-:W-:Y:S01]  /*1300*/  SHF.L.U32 R25, R25, 0x10, RZ ;  /* 0x0000001019197819 */ /* 0x010fe200000006ff */
[----:B------:R-:W-:Y:S02]  /*1310*/  IMAD.U32 R24, R24, 0x10000, RZ ;  /* 0x0001000018187824 */ /* 0x000fe400078e00ff */
[----:B------:R-:W-:Y:S01]  /*1320*/  FFMA R14, R21, R22, R14 ;  /* 0x00000016150e7223 */ /* 0x000fe2000000000e */
[----:B------:R-:W-:-:S03]  /*1330*/  IMAD.U32 R23, R23, 0x10000, RZ ;  /* 0x0001000017177824 */ /* 0x000fc600078e00ff */
[----:B------:R-:W-:Y:S01]  /*1340*/  FFMA R14, R25, R24, R14 ;  /* 0x00000018190e7223 */ /* 0x000fe2000000000e */
[----:B------:R-:W-:-:S03]  /*1350*/  IMAD.U32 R27, R27, 0x10000, RZ ;  /* 0x000100001b1b7824 */ /* 0x000fc600078e00ff */
[----:B------:R-:W-:-:S04]  /*1360*/  FFMA R14, R23, R28, R14 ;  /* 0x0000001c170e7223 */ /* 0x000fc8000000000e */
[----:B------:R-:W-:Y:S01]  /*1370*/  FFMA R18, R27, R29, R14 ;  /* 0x0000001d1b127223 */ /* 0x000fe2000000000e */
[----:B------:R-:W-:Y:S06]  /*1380*/  @P1 BRA `(.L_x_10) ;  /* 0xfffffff8009c1947 */ /* 0x000fec000383ffff */
[----:B------:R-:W-:-:S07]  /*1390*/  IMAD.MOV.U32 R19, RZ, RZ, R8 ;  /* 0x000000ffff137224 */ /* 0x000fce00078e0008 */
.L_x_9:
[----:B------:R-:W-:-:S13]  /*13a0*/  ISETP.NE.AND P1, PT, R5, RZ, PT ;  /* 0x000000ff0500720c */ /* 0x000fda0003f25270 */
[----:B------:R-:W-:Y:S05]  /*13b0*/  @!P1 BRA `(.L_x_11) ;  /* 0x0000000400d09947 */ /* 0x000fea0003800000 */
[----:B------:R-:W-:Y:S02]  /*13c0*/  IADD3 R10, PT, PT, R5, -0x1, RZ ;  /* 0xffffffff050a7810 */ /* 0x000fe40007ffe0ff */
[----:B------:R-:W-:Y:S02]  /*13d0*/  ISETP.NE.AND P2, PT, R6, RZ, PT ;  /* 0x000000ff0600720c */ /* 0x000fe40003f45270 */
[----:B------:R-:W-:-:S13]  /*13e0*/  ISETP.GE.U32.AND P1, PT, R10, 0x7, PT ;  /* 0x000000070a00780c */ /* 0x000fda0003f26070 */
[----:B------:R-:W-:Y:S05]  /*13f0*/  @!P1 BRA `(.L_x_12) ;  /* 0x0000000000d09947 */ /* 0x000fea0003800000 */
[----:B------:R-:W1:Y:S01]  /*1400*/  LDC.64 R14, c[0x0][0x380] ;  /* 0x0000e000ff0e7b82 */ /* 0x000e620000000a00 */
[C---:B------:R-:W-:Y:S01]  /*1410*/  IMAD.IADD R21, R16.reuse, 0x1, R19 ;  /* 0x0000000110157824 */ /* 0x040fe200078e0213 */
[-C--:B------:R-:W-:Y:S02]  /*1420*/  IADD3 R20, P1, PT, R16, R19.reuse, RZ ;  /* 0x0000001310147210 */ /* 0x080fe40007f3e0ff */
[----:B------:R-:W-:-:S04]  /*1430*/  IADD3 R23, PT, PT, R17, R19, RZ ;  /* 0x0000001311177210 */ /* 0x000fc80007ffe0ff */
[----:B------:R-:W2:Y:S08]  /*1440*/  LDC.64 R10, c[0x0][0x380] ;  /* 0x0000e000ff0a7b82 */ /* 0x000eb00000000a00 */
[----:B------:R-:W3:Y:S01]  /*1450*/  LDC.64 R12, c[0x0][0x388] ;  /* 0x0000e200ff0c7b82 */ /* 0x000ee20000000a00 */
[----:B-1----:R-:W-:-:S04]  /*1460*/  IMAD.WIDE.U32 R14, R21, 0x2, R14 ;  /* 0x00000002150e7825 */ /* 0x002fc800078e000e */
[----:B------:R-:W-:Y:S02]  /*1470*/  IMAD.X R21, RZ, RZ, RZ, P1 ;  /* 0x000000ffff157224 */ /* 0x000fe400008e06ff */
[----:B------:R-:W4:Y:S01]  /*1480*/  LDG.E.U16.CONSTANT R14, desc[UR8][R14.64] ;  /* 0x000000080e0e7981 */ /* 0x000f22000c1e9500 */
[----:B--2---:R-:W-:-:S04]  /*1490*/  LEA R10, P1, R20, R10, 0x1 ;  /* 0x0000000a140a7211 */ /* 0x004fc800078208ff */
[----:B------:R-:W-:Y:S01]  /*14a0*/  LEA.HI.X R11, R20, R11, R21, 0x1, P1 ;  /* 0x0000000b140b7211 */ /* 0x000fe200008f0c15 */
[----:B---3--:R-:W-:-:S04]  /*14b0*/  IMAD.WIDE R12, R23, 0x2, R12 ;  /* 0x00000002170c7825 */ /* 0x008fc800078e020c */
[----:B------:R-:W2:Y:S04]  /*14c0*/  LDG.E.U16.CONSTANT R24, desc[UR8][R10.64+0x2] ;  /* 0x000002080a187981 */ /* 0x000ea8000c1e9500 */
[----:B------:R-:W3:Y:S04]  /*14d0*/  LDG.E.U16.CONSTANT R20, desc[UR8][R12.64] ;  /* 0x000000080c147981 */ /* 0x000ee8000c1e9500 */
[----:B------:R-:W5:Y:S04]  /*14e0*/  LDG.E.U16.CONSTANT R25, desc[UR8][R12.64+0x2] ;  /* 0x000002080c197981 */ /* 0x000f68000c1e9500 */
[----:B------:R-:W2:Y:S04]  /*14f0*/  LDG.E.U16.CONSTANT R21, desc[UR8][R12.64+0x4] ;  /* 0x000004080c157981 */ /* 0x000ea8000c1e9500 */
[----:B------:R-:W2:Y:S04]  /*1500*/  LDG.E.U16.CONSTANT R15, desc[UR8][R10.64+0x6] ;  /* 0x000006080a0f7981 */ /* 0x000ea8000c1e9500 */
[----:B------:R-:W2:Y:S04]  /*1510*/  LDG.E.U16.CONSTANT R28, desc[UR8][R12.64+0xa] ;  /* 0x00000a080c1c7981 */ /* 0x000ea8000c1e9500 */
[----:B------:R-:W2:Y:S04]  /*1520*/  LDG.E.U16.CONSTANT R27, desc[UR8][R12.64+0xc] ;  /* 0x00000c080c1b7981 */ /* 0x000ea8000c1e9500 */
[----:B------:R-:W2:Y:S01]  /*1530*/  LDG.E.U16.CONSTANT R29, desc[UR8][R12.64+0xe] ;  /* 0x00000e080c1d7981 */ /* 0x000ea2000c1e9500 */
[----:B----4-:R-:W-:-:S03]  /*1540*/  SHF.L.U32 R23, R14, 0x10, RZ ;  /* 0x000000100e177819 */ /* 0x010fc600000006ff */
[----:B------:R-:W4:Y:S01]  /*1550*/  LDG.E.U16.CONSTANT R14, desc[UR8][R12.64+0x6] ;  /* 0x000006080c0e7981 */ /* 0x000f22000c1e9500 */
[----:B---3--:R-:W-:-:S03]  /*1560*/  IMAD.U32 R22, R20, 0x10000, RZ ;  /* 0x0001000014167824 */ /* 0x008fc600078e00ff */
[----:B------:R-:W3:Y:S01]  /*1570*/  LDG.E.U16.CONSTANT R20, desc[UR8][R10.64+0x4] ;  /* 0x000004080a147981 */ /* 0x000ee2000c1e9500 */
[----:B-----5:R-:W-:Y:S01]  /*1580*/  SHF.L.U32 R26, R25, 0x10, RZ ;  /* 0x00000010191a7819 */ /* 0x020fe200000006ff */
[----:B--2---:R-:W-:Y:S02]  /*1590*/  IMAD.U32 R25, R24, 0x10000, RZ ;  /* 0x0001000018197824 */ /* 0x004fe400078e00ff */
[----:B------:R-:W-:Y:S01]  /*15a0*/  FFMA R22, R23, R22, R18 ;  /* 0x0000001617167223 */ /* 0x000fe20000000012 */
[----:B------:R-:W2:Y:S04]  /*15b0*/  LDG.E.U16.CONSTANT R24, desc[UR8][R12.64+0x8] ;  /* 0x000008080c187981 */ /* 0x000ea8000c1e9500 */
[----:B------:R-:W5:Y:S01]  /*15c0*/  LDG.E.U16.CONSTANT R23, desc[UR8][R10.64+0x8] ;  /* 0x000008080a177981 */ /* 0x000f62000c1e9500 */
[----:B------:R-:W-:-:S03]  /*15d0*/  FFMA R25, R25, R26, R22 ;  /* 0x0000001a19197223 */ /* 0x000fc60000000016 */
[----:B------:R-:W5:Y:S04]  /*15e0*/  LDG.E.U16.CONSTANT R22, desc[UR8][R10.64+0xa] ;  /* 0x00000a080a167981 */ /* 0x000f68000c1e9500 */
[----:B------:R-:W5:Y:S04]  /*15f0*/  LDG.E.U16.CONSTANT R18, desc[UR8][R10.64+0xc] ;  /* 0x00000c080a127981 */ /* 0x000f68000c1e9500 */
[----:B------:R1:W5:Y:S01]  /*1600*/  LDG.E.U16.CONSTANT R26, desc[UR8][R10.64+0xe] ;  /* 0x00000e080a1a7981 */ /* 0x000362000c1e9500 */
[----:B------:R-:W-:Y:S01]  /*1610*/  SHF.L.U32 R21, R21, 0x10, RZ ;  /* 0x0000001015157819 */ /* 0x000fe200000006ff */
[----:B------:R-:W-:Y:S01]  /*1620*/  IMAD.U32 R15, R15, 0x10000, RZ ;  /* 0x000100000f0f7824 */ /* 0x000fe200078e00ff */
[----:B------:R-:W-:-:S02]  /*1630*/  SHF.L.U32 R28, R28, 0x10, RZ ;  /* 0x000000101c1c7819 */ /* 0x000fc400000006ff */
[----:B------:R-:W-:Y:S02]  /*1640*/  SHF.L.U32 R27, R27, 0x10, RZ ;  /* 0x000000101b1b7819 */ /* 0x000fe400000006ff */
[----:B------:R-:W-:Y:S02]  /*1650*/  SHF.L.U32 R29, R29, 0x10, RZ ;  /* 0x000000101d1d7819 */ /* 0x000fe400000006ff */
[----:B------:R-:W-:Y:S02]  /*1660*/  IADD3 R19, PT, PT, R19, 0x8, RZ ;  /* 0x0000000813137810 */ /* 0x000fe40007ffe0ff */
[----:B----4-:R-:W-:Y:S01]  /*1670*/  SHF.L.U32 R14, R14, 0x10, RZ ;  /* 0x000000100e0e7819 */ /* 0x010fe200000006ff */
[----:B---3--:R-:W-:-:S04]  /*1680*/  IMAD.U32 R20, R20, 0x10000, RZ ;  /* 0x0001000014147824 */ /* 0x008fc800078e00ff */
[----:B------:R-:W-:Y:S01]  /*1690*/  FFMA R20, R20, R21, R25 ;  /* 0x0000001514147223 */ /* 0x000fe20000000019 */
[----:B--2---:R-:W-:-:S03]  /*16a0*/  SHF.L.U32 R24, R24, 0x10, RZ ;  /* 0x0000001018187819 */ /* 0x004fc600000006ff */
[----:B------:R-:W-:Y:S01]  /*16b0*/  FFMA R14, R15, R14, R20 ;  /* 0x0000000e0f0e7223 */ /* 0x000fe20000000014 */
[----:B-----5:R-:W-:Y:S02]  /*16c0*/  IMAD.U32 R23, R23, 0x10000, RZ ;  /* 0x0001000017177824 */ /* 0x020fe400078e00ff */
[----:B-1----:R-:W-:Y:S02]  /*16d0*/  IMAD.U32 R11, R22, 0x10000, RZ ;  /* 0x00010000160b7824 */ /* 0x002fe400078e00ff */
[----:B------:R-:W-:Y:S01]  /*16e0*/  FFMA R14, R23, R24, R14 ;  /* 0x00000018170e7223 */ /* 0x000fe2000000000e */
[----:B------:R-:W-:-:S03]  /*16f0*/  IMAD.U32 R18, R18, 0x10000, RZ ;  /* 0x0001000012127824 */ /* 0x000fc600078e00ff */
[----:B------:R-:W-:Y:S01]  /*1700*/  FFMA R11, R11, R28, R14 ;  /* 0x0000001c0b0b7223 */ /* 0x000fe2000000000e */
[----:B------:R-:W-:-:S03]  /*1710*/  IMAD.U32 R13, R26, 0x10000, RZ ;  /* 0x000100001a0d7824 */ /* 0x000fc600078e00ff */
[----:B------:R-:W-:-:S04]  /*1720*/  FFMA R18, R18, R27, R11 ;  /* 0x0000001b12127223 */ /* 0x000fc8000000000b */
[----:B------:R-:W-:-:S07]  /*1730*/  FFMA R18, R13, R29, R18 ;  /* 0x0000001d0d127223 */ /* 0x000fce0000000012 */
.L_x_12:
[----:B------:R-:W-:Y:S05]  /*1740*/  @!P2 BRA `(.L_x_11) ;  /* 0x0000000000eca947 */ /* 0x000fea0003800000 */
[----:B------:R-:W-:-:S05]  /*1750*/  VIADD R10, R6, 0xffffffff ;  /* 0xffffffff060a7836 */ /* 0x000fca0000000000 */
[----:B------:R-:W-:-:S13]  /*1760*/  ISETP.GE.U32.AND P1, PT, R10, 0x3, PT ;  /* 0x000000030a00780c */ /* 0x000fda0003f26070 */
[----:B------:R-:W-:Y:S05]  /*1770*/  @!P1 BRA `(.L_x_13) ;  /* 0x0000000000809947 */ /* 0x000fea0003800000 */
[----:B------:R-:W1:Y:S01]  /*1780*/  LDC.64 R12, c[0x0][0x380] ;  /* 0x0000e000ff0c7b82 */ /* 0x000e620000000a00 */
[CC--:B------:R-:W-:Y:S01]  /*1790*/  IADD3 R21, PT, PT, R16.reuse, R19.reuse, RZ ;  /* 0x0000001310157210 */ /* 0x0c0fe20007ffe0ff */
[----:B------:R-:W-:Y:S01]  /*17a0*/  IMAD.IADD R23, R17, 0x1, R19 ;  /* 0x0000000111177824 */ /* 0x000fe200078e0213 */
[----:B------:R-:W-:-:S05]  /*17b0*/  IADD3 R20, P1, PT, R16, R19, RZ ;  /* 0x0000001310147210 */ /* 0x000fca0007f3e0ff */
[----:B------:R-:W2:Y:S08]  /*17c0*/  LDC.64 R10, c[0x0][0x380] ;  /* 0x0000e000ff0a7b82 */ /* 0x000eb00000000a00 */
[----:B------:R-:W3:Y:S01]  /*17d0*/  LDC.64 R14, c[0x0][0x388] ;  /* 0x0000e200ff0e7b82 */ /* 0x000ee20000000a00 */
[----:B-1----:R-:W-:Y:S01]  /*17e0*/  IMAD.WIDE.U32 R12, R21, 0x2, R12 ;  /* 0x00000002150c7825 */ /* 0x002fe200078e000c */
[----:B------:R-:W-:-:S05]  /*17f0*/  IADD3.X R21, PT, PT, RZ, RZ, RZ, P1, !PT ;  /* 0x000000ffff157210 */ /* 0x000fca0000ffe4ff */
[----:B------:R-:W4:Y:S01]  /*1800*/  LDG.E.U16.CONSTANT R12, desc[UR8][R12.64] ;  /* 0x000000080c0c7981 */ /* 0x000f22000c1e9500 */
[----:B--2---:R-:W-:-:S04]  /*1810*/  LEA R10, P1, R20, R10, 0x1 ;  /* 0x0000000a140a7211 */ /* 0x004fc800078208ff */
[----:B------:R-:W-:Y:S01]  /*1820*/  LEA.HI.X R11, R20, R11, R21, 0x1, P1 ;  /* 0x0000000b140b7211 */ /* 0x000fe200008f0c15 */
[----:B---3--:R-:W-:-:S04]  /*1830*/  IMAD.WIDE R14, R23, 0x2, R14 ;  /* 0x00000002170e7825 */ /* 0x008fc800078e020e */
[----:B------:R-:W2:Y:S04]  /*1840*/  LDG.E.U16.CONSTANT R26, desc[UR8][R10.64+0x2] ;  /* 0x000002080a1a7981 */ /* 0x000ea8000c1e9500 */
[----:B------:R-:W3:Y:S04]  /*1850*/  LDG.E.U16.CONSTANT R24, desc[UR8][R14.64] ;  /* 0x000000080e187981 */ /* 0x000ee8000c1e9500 */
[----:B------:R-:W5:Y:S04]  /*1860*/  LDG.E.U16.CONSTANT R27, desc[UR8][R14.64+0x2] ;  /* 0x000002080e1b7981 */ /* 0x000f68000c1e9500 */
[----:B------:R-:W5:Y:S04]  /*1870*/  LDG.E.U16.CONSTANT R21, desc[UR8][R10.64+0x4] ;  /* 0x000004080a157981 */ /* 0x000f68000c1e9500 */
[----:B------:R-:W5:Y:S04]  /*1880*/  LDG.E.U16.CONSTANT R20, desc[UR8][R14.64+0x4] ;  /* 0x000004080e147981 */ /* 0x000f68000c1e9500 */
[----:B------:R-:W5:Y:S04]  /*1890*/  LDG.E.U16.CONSTANT R23, desc[UR8][R10.64+0x6] ;  /* 0x000006080a177981 */ /* 0x000f68000c1e9500 */
[----:B------:R-:W5:Y:S01]  /*18a0*/  LDG.E.U16.CONSTANT R22, desc[UR8][R14.64+0x6] ;  /* 0x000006080e167981 */ /* 0x000f62000c1e9500 */
[----:B------:R-:W-:-:S02]  /*18b0*/  VIADD R19, R19, 0x4 ;  /* 0x0000000413137836 */ /* 0x000fc40000000000 */
[----:B----4-:R-:W-:Y:S01]  /*18c0*/  IMAD.U32 R25, R12, 0x10000, RZ ;  /* 0x000100000c197824 */ /* 0x010fe200078e00ff */
[----:B--2---:R-:W-:Y:S02]  /*18d0*/  SHF.L.U32 R13, R26, 0x10, RZ ;  /* 0x000000101a0d7819 */ /* 0x004fe400000006ff */
[----:B---3--:R-:W-:Y:S01]  /*18e0*/  SHF.L.U32 R24, R24, 0x10, RZ ;  /* 0x0000001018187819 */ /* 0x008fe200000006ff */
[----:B-----5:R-:W-:-:S04]  /*18f0*/  IMAD.U32 R27, R27, 0x10000, RZ ;  /* 0x000100001b1b7824 */ /* 0x020fc800078e00ff */
[----:B------:R-:W-:Y:S01]  /*1900*/  FFMA R24, R25, R24, R18 ;  /* 0x0000001819187223 */ /* 0x000fe20000000012 */
[----:B------:R-:W-:-:S03]  /*1910*/  SHF.L.U32 R12, R21, 0x10, RZ ;  /* 0x00000010150c7819 */ /* 0x000fc600000006ff */
[----:B------:R-:W-:Y:S01]  /*1920*/  FFMA R13, R13, R27, R24 ;  /* 0x0000001b0d0d7223 */ /* 0x000fe20000000018 */
[----:B------:R-:W-:Y:S01]  /*1930*/  IMAD.U32 R20, R20, 0x10000, RZ ;  /* 0x0001000014147824 */ /* 0x000fe200078e00ff */
[----:B------:R-:W-:-:S03]  /*1940*/  SHF.L.U32 R23, R23, 0x10, RZ ;  /* 0x0000001017177819 */ /* 0x000fc600000006ff */
[----:B------:R-:W-:Y:S01]  /*1950*/  FFMA R12, R12, R20, R13 ;  /* 0x000000140c0c7223 */ /* 0x000fe2000000000d */
[----:B------:R-:W-:-:S04]  /*1960*/  IMAD.U32 R22, R22, 0x10000, RZ ;  /* 0x0001000016167824 */ /* 0x000fc800078e00ff */
[----:B------:R-:W-:-:S07]  /*1970*/  FFMA R18, R23, R22, R12 ;  /* 0x0000001617127223 */ /* 0x000fce000000000c */
.L_x_13:
[----:B------:R-:W1:Y:S01]  /*1980*/  LDC.64 R12, c[0x0][0x380] ;  /* 0x0000e000ff0c7b82 */ /* 0x000e620000000a00 */
[----:B------:R-:W-:Y:S01]  /*1990*/  IADD3 R15, PT, PT, R16, R19, RZ ;  /* 0x00000013100f7210 */ /* 0x000fe20007ffe0ff */
[----:B------:R-:W-:-:S06]  /*19a0*/  IMAD.IADD R17, R17, 0x1, R19 ;  /* 0x0000000111117824 */ /* 0x000fcc00078e0213 */
[----:B------:R-:W2:Y:S01]  /*19b0*/  LDC.64 R10, c[0x0][0x388] ;  /* 0x0000e200ff0a7b82 */ /* 0x000ea20000000a00 */
[----:B-1----:R-:W-:-:S05]  /*19c0*/  IMAD.WIDE.U32 R12, R15, 0x2, R12 ;  /* 0x000000020f0c7825 */ /* 0x002fca00078e000c */
[----:B------:R-:W3:Y:S01]  /*19d0*/  LDG.E.U16.CONSTANT R14, desc[UR8][R12.64] ;  /* 0x000000080c0e7981 */ /* 0x000ee2000c1e9500 */
[----:B--2---:R-:W-:-:S05]  /*19e0*/  IMAD.WIDE R10, R17, 0x2, R10 ;  /* 0x00000002110a7825 */ /* 0x004fca00078e020a */
[----:B------:R-:W2:Y:S01]  /*19f0*/  LDG.E.U16.CONSTANT R17, desc[UR8][R10.64] ;  /* 0x000000080a117981 */ /* 0x000ea2000c1e9500 */
[----:B------:R-:W-:Y:S02]  /*1a00*/  ISETP.NE.AND P1, PT, R4, 0x1, PT ;  /* 0x000000010400780c */ /* 0x000fe40003f25270 */
[----:B---3--:R-:W-:Y:S01]  /*1a10*/  SHF.L.U32 R15, R14, 0x10, RZ ;  /* 0x000000100e0f7819 */ /* 0x008fe200000006ff */
[----:B--2---:R-:W-:-:S04]  /*1a20*/  IMAD.U32 R17, R17, 0x10000, RZ ;  /* 0x0001000011117824 */ /* 0x004fc800078e00ff */
[----:B------:R-:W-:-:S06]  /*1a30*/  FFMA R18, R15, R17, R18 ;  /* 0x000000110f127223 */ /* 0x000fcc0000000012 */
[----:B------:R-:W-:Y:S05]  /*1a40*/  @!P1 BRA `(.L_x_11) ;  /* 0x00000000002c9947 */ /* 0x000fea0003800000 */
[----:B------:R-:W-:Y:S01]  /*1a50*/  ISETP.NE.AND P1, PT, R4, 0x2, PT ;  /* 0x000000020400780c */ /* 0x000fe20003f25270 */
[----:B------:R-:W2:Y:S04]  /*1a60*/  LDG.E.U16.CONSTANT R14, desc[UR8][R12.64+0x2] ;  /* 0x000002080c0e7981 */ /* 0x000ea8000c1e9500 */
[----:B------:R-:W3:Y:S08]  /*1a70*/  LDG.E.U16.CONSTANT R17, desc[UR8][R10.64+0x2] ;  /* 0x000002080a117981 */ /* 0x000ef0000c1e9500 */
[----:B------:R-:W4:Y:S04]  /*1a80*/  @P1 LDG.E.U16.CONSTANT R19, desc[UR8][R12.64+0x4] ;  /* 0x000004080c131981 */ /* 0x000f28000c1e9500 */
[----:B------:R-:W5:Y:S01]  /*1a90*/  @P1 LDG.E.U16.CONSTANT R20, desc[UR8][R10.64+0x4] ;  /* 0x000004080a141981 */ /* 0x000f62000c1e9500 */
[----:B--2---:R-:W-:Y:S01]  /*1aa0*/  SHF.L.U32 R15, R14, 0x10, RZ ;  /* 0x000000100e0f7819 */ /* 0x004fe200000006ff */
[----:B---3--:R-:W-:-:S04]  /*1ab0*/  IMAD.U32 R17, R17, 0x10000, RZ ;  /* 0x0001000011117824 */ /* 0x008fc800078e00ff */
[----:B------:R-:W-:Y:S01]  /*1ac0*/  FFMA R18, R15, R17, R18 ;  /* 0x000000110f127223 */ /* 0x000fe20000000012 */
[----:B----4-:R-:W-:Y:S01]  /*1ad0*/  @P1 SHF.L.U32 R19, R19, 0x10, RZ ;  /* 0x0000001013131819 */ /* 0x010fe200000006ff */
[----:B-----5:R-:W-:-:S04]  /*1ae0*/  @P1 IMAD.U32 R20, R20, 0x10000, RZ ;  /* 0x0001000014141824 */ /* 0x020fc800078e00ff */
[----:B------:R-:W-:-:S07]  /*1af0*/  @P1 FFMA R18, R19, R20, R18 ;  /* 0x0000001413121223 */ /* 0x000fce0000000012 */
.L_x_11:
[----:B------:R-:W1:Y:S01]  /*1b00*/  S2UR UR5, SR_CgaCtaId ;  /* 0x00000000000579c3 */ /* 0x000e620000008800 */
[----:B------:R-:W2:Y:S01]  /*1b10*/  LDCU UR6, c[0x0][0x3b4] ;  /* 0x00007680ff0677ac */ /* 0x000ea20008000800 */
[----:B------:R-:W3:Y:S01]  /*1b20*/  LDCU UR7, c[0x0][0x3ac] ;  /* 0x00007580ff0777ac */ /* 0x000ee20008000800 */
[----:B------:R-:W-:Y:S01]  /*1b30*/  UMOV UR4, 0x400 ;  /* 0x0000040000047882 */ /* 0x000fe20000000000 */
[----:B--2---:R-:W-:Y:S01]  /*1b40*/  FMUL R11, R18, UR6 ;  /* 0x00000006120b7c20 */ /* 0x004fe20008400000 */
[----:B---3--:R-:W-:Y:S01]  /*1b50*/  MOV R10, UR7 ;  /* 0x00000007000a7c02 */ /* 0x008fe20008000f00 */
[----:B-1----:R-:W-:-:S03]  /*1b60*/  ULEA UR4, UR5, UR4, 0x18 ;  /* 0x0000000405047291 */ /* 0x002fc6000f8ec0ff */
[----:B------:R-:W-:-:S03]  /*1b70*/  FMNMX R2, R11, R2, !PT ;  /* 0x000000020b027209 */ /* 0x000fc60007800000 */
[----:B------:R-:W-:Y:S01]  /*1b80*/  LEA R12, R9, UR4, 0x2 ;  /* 0x00000004090c7c11 */ /* 0x000fe2000f8e10ff */
[----:B0-----:R-:W-:-:S04]  /*1b90*/  IMAD.IADD R9, R3, 0x1, R9 ;  /* 0x0000000103097824 */ /* 0x001fc800078e0209 */
[----:B------:R1:W-:Y:S01]  /*1ba0*/  STS [R12], R11 ;  /* 0x0000000b0c007388 */ /* 0x0003e20000000800 */
[----:B------:R-:W-:-:S13]  /*1bb0*/  ISETP.GE.AND P1, PT, R9, R10, PT ;  /* 0x0000000a0900720c */ /* 0x000fda0003f26270 */
[----:B-1----:R-:W-:Y:S05]  /*1bc0*/  @!P1 BRA `(.L_x_14) ;  /* 0xfffffff000749947 */ /* 0x002fea000383ffff */
[----:B------:R-:W-:Y:S05]  /*1bd0*/  BRA `(.L_x_1) ;  /* 0x0000000000347947 */ /* 0x000fea0003800000 */
.L_x_8:
[----:B------:R-:W1:Y:S01]  /*1be0*/  S2R R5, SR_CgaCtaId ;  /* 0x0000000000057919 */ /* 0x000e620000008800 */
[----:B------:R-:W2:Y:S01]  /*1bf0*/  LDCU UR4, c[0x0][0x3b4] ;  /* 0x00007680ff0477ac */ /* 0x000ea20008000800 */
[----:B------:R-:W-:Y:S02]  /*1c00*/  MOV R4, 0x400 ;  /* 0x0000040000047802 */ /* 0x000fe40000000f00 */
[----:B------:R-:W-:Y:S01]  /*1c10*/  MOV R2, 0xff800000 ;  /* 0xff80000000027802 */ /* 0x000fe20000000f00 */
[----:B--2---:R-:W-:Y:S01]  /*1c20*/  FMUL R6, RZ, UR4 ;  /* 0x00000004ff067c20 */ /* 0x004fe20008400000 */
[----:B-1----:R-:W-:Y:S01]  /*1c30*/  LEA R9, R5, R4, 0x18 ;  /* 0x0000000405097211 */ /* 0x002fe200078ec0ff */
[----:B------:R-:W-:-:S07]  /*1c40*/  IMAD.MOV.U32 R4, RZ, RZ, R7 ;  /* 0x000000ffff047224 */ /* 0x000fce00078e0007 */
.L_x_15:
[----:B------:R-:W-:Y:S01]  /*1c50*/  LEA R5, R4, R9, 0x2 ;  /* 0x0000000904057211 */ /* 0x000fe200078e10ff */
[----:B0-----:R-:W-:Y:S01]  /*1c60*/  IMAD.IADD R4, R3, 0x1, R4 ;  /* 0x0000000103047824 */ /* 0x001fe200078e0204 */
[----:B------:R-:W-:-:S03]  /*1c70*/  FMNMX R2, R6, R2, !PT ;  /* 0x0000000206027209 */ /* 0x000fc60007800000 */
[----:B------:R1:W-:Y:S01]  /*1c80*/  STS [R5], R6 ;  /* 0x0000000605007388 */ /* 0x0003e20000000800 */
[----:B------:R-:W-:-:S13]  /*1c90*/  ISETP.GE.AND P0, PT, R4, R10, PT ;  /* 0x0000000a0400720c */ /* 0x000fda0003f06270 */
[----:B-1----:R-:W-:Y:S05]  /*1ca0*/  @!P0 BRA `(.L_x_15) ;  /* 0xfffffffc00e88947 */ /* 0x002fea000383ffff */
.L_x_1:
[----:B------:R-:W-:Y:S05]  /*1cb0*/  BSYNC.RECONVERGENT B0 ;  /* 0x0000000000007941 */ /* 0x000fea0003800200 */
.L_x_0:
[----:B------:R-:W0:Y:S01]  /*1cc0*/  SHFL.BFLY PT, R3, R2, 0x10, 0x1f ;  /* 0x0e001f0002037f89 */ /* 0x000e2200000e0000 */
[----:B------:R-:W1:Y:S01]  /*1cd0*/  S2UR UR5, SR_CgaCtaId ;  /* 0x00000000000579c3 */ /* 0x000e620000008800 */
[----:B------:R-:W-:Y:S01]  /*1ce0*/  UMOV UR4, 0x400 ;  /* 0x0000040000047882 */ /* 0x000fe20000000000 */
[----:B0-----:R-:W-:Y:S01]  /*1cf0*/  FMNMX R3, R3, R2, !PT ;  /* 0x0000000203037209 */ /* 0x001fe20007800000 */
[----:B-1----:R-:W-:Y:S01]  /*1d00*/  ULEA UR5, UR5, UR4, 0x18 ;  /* 0x0000000405057291 */ /* 0x002fe2000f8ec0ff */
[----:B------:R-:W-:-:S03]  /*1d10*/  LOP3.LUT P0, R2, R7, 0x1f, RZ, 0xc0, !PT ;  /* 0x0000001f07027812 */ /* 0x000fc6000780c0ff */
[----:B------:R-:W0:Y:S02]  /*1d20*/  SHFL.BFLY PT, R4, R3, 0x8, 0x1f ;  /* 0x0d001f0003047f89 */ /* 0x000e2400000e0000 */
[----:B0-----:R-:W-:-:S05]  /*1d30*/  FMNMX R5, R3, R4, !PT ;  /* 0x0000000403057209 */ /* 0x001fca0007800000 */
[----:B------:R-:W0:Y:S02]  /*1d40*/  SHFL.BFLY PT, R4, R5, 0x4, 0x1f ;  /* 0x0c801f0005047f89 */ /* 0x000e2400000e0000 */
[----:B0-----:R-:W-:Y:S02]  /*1d50*/  FMNMX R6, R5, R4, !PT ;  /* 0x0000000405067209 */ /* 0x001fe40007800000 */
[----:B------:R-:W-:-:S03]  /*1d60*/  LEA R4, R10, UR5, 0x2 ;  /* 0x000000050a047c11 */ /* 0x000fc6000f8e10ff */
[----:B------:R-:W0:Y:S01]  /*1d70*/  SHFL.BFLY PT, R9, R6, 0x2, 0x1f ;  /* 0x0c401f0006097f89 */ /* 0x000e2200000e0000 */
[CC--:B------:R-:W-:Y:S02]  /*1d80*/  LEA.HI R3, R7.reuse, R4.reuse, RZ, 0x1d ;  /* 0x0000000407037211 */ /* 0x0c0fe400078fe8ff */
[----:B------:R-:W-:Y:S02]  /*1d90*/  LEA R5, R7, R4, 0x2 ;  /* 0x0000000407057211 */ /* 0x000fe400078e10ff */
[----:B0-----:R-:W-:-:S05]  /*1da0*/  FMNMX R9, R6, R9, !PT ;  /* 0x0000000906097209 */ /* 0x001fca0007800000 */
[----:B------:R-:W0:Y:S02]  /*1db0*/  SHFL.BFLY PT, R8, R9, 0x1, 0x1f ;  /* 0x0c201f0009087f89 */ /* 0x000e2400000e0000 */
[----:B0-----:R-:W-:-:S05]  /*1dc0*/  FMNMX R8, R9, R8, !PT ;  /* 0x0000000809087209 */ /* 0x001fca0007800000 */
[----:B------:R0:W-:Y:S01]  /*1dd0*/  @!P0 STS [R3], R8 ;  /* 0x0000000803008388 */ /* 0x0001e20000000800 */
[----:B------:R-:W-:Y:S01]  /*1de0*/  BAR.SYNC.DEFER_BLOCKING 0x0 ;  /* 0x0000000000007b1d */ /* 0x000fe20000010000 */
[----:B------:R-:W-:-:S13]  /*1df0*/  ISETP.GT.U32.AND P0, PT, R7, 0x1f, PT ;  /* 0x0000001f0700780c */ /* 0x000fda0003f04070 */
[----:B0-----:R-:W-:Y:S05]  /*1e00*/  @P0 BRA `(.L_x_16) ;  /* 0x0000000000500947 */ /* 0x001fea0003800000 */
[----:B------:R-:W0:Y:S01]  /*1e10*/  LDCU UR4, c[0x0][0x360] ;  /* 0x00006c00ff0477ac */ /* 0x000e220008000800 */
[----:B------:R-:W-:Y:S01]  /*1e20*/  IMAD.MOV.U32 R6, RZ, RZ, -0x800000 ;  /* 0xff800000ff067424 */ /* 0x000fe200078e00ff */
[----:B0-----:R-:W-:-:S04]  /*1e30*/  UIADD3 UR4, UPT, UPT, UR4, 0x1f, URZ ;  /* 0x0000001f04047890 */ /* 0x001fc8000fffe0ff */
[----:B------:R-:W-:-:S06]  /*1e40*/  USHF.R.U32.HI UR4, URZ, 0x5, UR4 ;  /* 0x00000005ff047899 */ /* 0x000fcc0008011604 */
[----:B------:R-:W-:Y:S01]  /*1e50*/  ISETP.GE.U32.AND P0, PT, R7, UR4, PT ;  /* 0x0000000407007c0c */ /* 0x000fe2000bf06070 */
[----:B------:R-:W-:-:S12]  /*1e60*/  UMOV UR4, 0xffffffff ;  /* 0xffffffff00047882 */ /* 0x000fd80000000000 */
[----:B------:R0:W1:Y:S01]  /*1e70*/  @!P0 LDS R6, [R5] ;  /* 0x0000000005068984 */ /* 0x0000620000000800 */
[----:B------:R-:W-:Y:S05]  /*1e80*/  BRA.DIV UR4, `(.L_x_17) ;  /* 0x00000016041c7947 */ /* 0x000fea000b800000 */
[----:B-1----:R-:W1:Y:S02]  /*1e90*/  SHFL.BFLY PT, R9, R6, 0x10, 0x1f ;  /* 0x0e001f0006097f89 */ /* 0x002e6400000e0000 */
[----:B-1----:R-:W-:-:S05]  /*1ea0*/  FMNMX R9, R9, R6, !PT ;  /* 0x0000000609097209 */ /* 0x002fca0007800000 */
[----:B------:R-:W1:Y:S02]  /*1eb0*/  SHFL.BFLY PT, R8, R9, 0x8, 0x1f ;  /* 0x0d001f0009087f89 */ /* 0x000e6400000e0000 */
[----:B-1----:R-:W-:-:S05]  /*1ec0*/  FMNMX R8, R9, R8, !PT ;  /* 0x0000000809087209 */ /* 0x002fca0007800000 */
[----:B------:R-:W1:Y:S02]  /*1ed0*/  SHFL.BFLY PT, R11, R8, 0x4, 0x1f ;  /* 0x0c801f00080b7f89 */ /* 0x000e6400000e0000 */
[----:B-1----:R-:W-:-:S05]  /*1ee0*/  FMNMX R11, R8, R11, !PT ;  /* 0x0000000b080b7209 */ /* 0x002fca0007800000 */
[----:B------:R-:W1:Y:S02]  /*1ef0*/  SHFL.BFLY PT, R12, R11, 0x2, 0x1f ;  /* 0x0c401f000b0c7f89 */ /* 0x000e6400000e0000 */
[----:B-1----:R-:W-:-:S05]  /*1f00*/  FMNMX R12, R11, R12, !PT ;  /* 0x0000000c0b0c7209 */ /* 0x002fca0007800000 */
[----:B------:R1:W2:Y:S02]  /*1f10*/  SHFL.BFLY PT, R13, R12, 0x1, 0x1f ;  /* 0x0c201f000c0d7f89 */ /* 0x0002a400000e0000 */
.L_x_44:
[----:B------:R-:W-:Y:S02]  /*1f20*/  ISETP.NE.AND P0, PT, R7, RZ, PT ;  /* 0x000000ff0700720c */ /* 0x000fe40003f05270 */
[----:B--2---:R-:W-:-:S11]  /*1f30*/  FMNMX R13, R12, R13, !PT ;  /* 0x0000000d0c0d7209 */ /* 0x004fd60007800000 */
[----:B------:R2:W-:Y:S02]  /*1f40*/  @!P0 STS [R4], R13 ;  /* 0x0000000d04008388 */ /* 0x0005e40000000800 */
.L_x_16:
[----:B------:R-:W-:Y:S01]  /*1f50*/  ISETP.GE.AND P0, PT, R7, R10, PT ;  /* 0x0000000a0700720c */ /* 0x000fe20003f06270 */
[----:B------:R-:W-:Y:S05]  /*1f60*/  WARPSYNC.ALL ;  /* 0x0000000000007948 */ /* 0x000fea0003800000 */
[----:B------:R-:W-:Y:S01]  /*1f70*/  BAR.SYNC.DEFER_BLOCKING 0x0 ;  /* 0x0000000000007b1d */ /* 0x000fe20000010000 */
[----:B------:R-:W-:-:S05]  /*1f80*/  HFMA2 R6, -RZ, RZ, 0, 0 ;  /* 0x00000000ff067431 */ /* 0x000fca00000001ff */
[----:B------:R-:W-:Y:S04]  /*1f90*/  BSSY.RECONVERGENT B0, `(.L_x_18) ;  /* 0x0000018000007945 */ /* 0x000fe80003800200 */
[----:B------:R-:W-:Y:S05]  /*1fa0*/  @P0 BRA `(.L_x_19) ;  /* 0x0000000000580947 */ /* 0x000fea0003800000 */
[----:B------:R3:W4:Y:S01]  /*1fb0*/  LDS R8, [R4] ;  /* 0x0000000004087984 */ /* 0x0007220000000800 */
[----:B------:R-:W0:Y:S01]  /*1fc0*/  LDC R18, c[0x0][0x360] ;  /* 0x0000d800ff127b82 */ /* 0x000e220000000800 */
[----:B------:R-:W-:Y:S01]  /*1fd0*/  IMAD.MOV.U32 R6, RZ, RZ, RZ ;  /* 0x000000ffff067224 */ /* 0x000fe200078e00ff */
[----:B------:R-:W-:Y:S01]  /*1fe0*/  MOV R9, R7 ;  /* 0x0000000700097202 */ /* 0x000fe20000000f00 */
[----:B------:R-:W-:Y:S01]  /*1ff0*/  IMAD.MOV.U32 R20, RZ, RZ, 0x3bbb989d ;  /* 0x3bbb989dff147424 */ /* 0x000fe200078e00ff */
[----:B------:R-:W-:-:S07]  /*2000*/  MOV R15, 0x437c0000 ;  /* 0x437c0000000f7802 */ /* 0x000fce0000000f00 */
.L_x_20:
[----:B0-----:R-:W-:Y:S02]  /*2010*/  LEA R11, R9, UR5, 0x2 ;  /* 0x00000005090b7c11 */ /* 0x001fe4000f8e10ff */
[----:B0-----:R-:W-:-:S03]  /*2020*/  IADD3 R9, PT, PT, R18, R9, RZ ;  /* 0x0000000912097210 */ /* 0x001fc60007ffe0ff */
[----:B--2---:R-:W4:Y:S01]  /*2030*/  LDS R13, [R11] ;  /* 0x000000000b0d7984 */ /* 0x004f220000000800 */
[----:B------:R-:W-:Y:S01]  /*2040*/  ISETP.GE.AND P0, PT, R9, R10, PT ;  /* 0x0000000a0900720c */ /* 0x000fe20003f06270 */
[----:B----4-:R-:W-:-:S04]  /*2050*/  FADD R13, -R8, R13 ;  /* 0x0000000d080d7221 */ /* 0x010fc80000000100 */
[----:B-1----:R-:W-:-:S04]  /*2060*/  FFMA.SAT R12, R13, R20, 0.5 ;  /* 0x3f0000000d0c7423 */ /* 0x002fc80000002014 */
[----:B------:R-:W-:-:S04]  /*2070*/  FFMA.RM R12, R12, R15, 12582913 ;  /* 0x4b4000010c0c7423 */ /* 0x000fc8000000400f */
[C---:B------:R-:W-:Y:S01]  /*2080*/  FADD R14, R12.reuse, -12583039 ;  /* 0xcb40007f0c0e7421 */ /* 0x040fe20000000000 */
[----:B------:R-:W-:-:S03]  /*2090*/  IMAD.SHL.U32 R12, R12, 0x800000, RZ ;  /* 0x008000000c0c7824 */ /* 0x000fc600078e00ff */
[----:B------:R-:W-:-:S04]  /*20a0*/  FFMA R14, R13, 1.4426950216293334961, -R14 ;  /* 0x3fb8aa3b0d0e7823 */ /* 0x000fc8000000080e */
[----:B------:R-:W-:-:S04]  /*20b0*/  FFMA R14, R13, 1.925963033500011079e-08, R14 ;  /* 0x32a570600d0e7823 */ /* 0x000fc8000000000e */
[----:B------:R-:W0:Y:S02]  /*20c0*/  MUFU.EX2 R13, R14 ;  /* 0x0000000e000d7308 */ /* 0x000e240000000800 */
[----:B0-----:R-:W-:-:S04]  /*20d0*/  FMUL R12, R12, R13 ;  /* 0x0000000d0c0c7220 */ /* 0x001fc80000400000 */
[----:B------:R-:W-:Y:S01]  /*20e0*/  FADD R6, R12, R6 ;  /* 0x000000060c067221 */ /* 0x000fe20000000000 */
[----:B------:R0:W-:Y:S01]  /*20f0*/  STS [R11], R12 ;  /* 0x0000000c0b007388 */ /* 0x0001e20000000800 */
[----:B------:R-:W-:Y:S05]  /*2100*/  @!P0 BRA `(.L_x_20) ;  /* 0xfffffffc00c08947 */ /* 0x000fea000383ffff */
.L_x_19:
[----:B------:R-:W-:Y:S05]  /*2110*/  BSYNC.RECONVERGENT B0 ;  /* 0x0000000000007941 */ /* 0x000fea0003800200 */
.L_x_18:
[----:B------:R-:W4:Y:S01]  /*2120*/  SHFL.BFLY PT, R9, R6, 0x10, 0x1f ;  /* 0x0e001f0006097f89 */ /* 0x000f2200000e0000 */
[----:B------:R-:W-:Y:S01]  /*2130*/  ISETP.NE.AND P0, PT, R2, RZ, PT ;  /* 0x000000ff0200720c */ /* 0x000fe20003f05270 */
[----:B------:R-:W0:Y:S01]  /*2140*/  LDCU UR6, c[0x0][0x3ac] ;  /* 0x00007580ff0677ac */ /* 0x000e220008000800 */
[----:B------:R-:W-:Y:S01]  /*2150*/  BSSY B0, `(.L_x_21) ;  /* 0x000004b000007945 */ /* 0x000fe20003800000 */
[----:B----4-:R-:W-:-:S05]  /*2160*/  FADD R9, R9, R6 ;  /* 0x0000000609097221 */ /* 0x010fca0000000000 */
[----:B------:R-:W4:Y:S02]  /*2170*/  SHFL.BFLY PT, R8, R9, 0x8, 0x1f ;  /* 0x0d001f0009087f89 */ /* 0x000f2400000e0000 */
[----:B----4-:R-:W-:-:S05]  /*2180*/  FADD R8, R9, R8 ;  /* 0x0000000809087221 */ /* 0x010fca0000000000 */
[----:B0-----:R-:W0:Y:S02]  /*2190*/  SHFL.BFLY PT, R11, R8, 0x4, 0x1f ;  /* 0x0c801f00080b7f89 */ /* 0x001e2400000e0000 */
[----:B0-----:R-:W-:-:S05]  /*21a0*/  FADD R11, R8, R11 ;  /* 0x0000000b080b7221 */ /* 0x001fca0000000000 */
[----:B-1----:R-:W0:Y:S02]  /*21b0*/  SHFL.BFLY PT, R12, R11, 0x2, 0x1f ;  /* 0x0c401f000b0c7f89 */ /* 0x002e2400000e0000 */
[----:B0-----:R-:W-:-:S05]  /*21c0*/  FADD R12, R11, R12 ;  /* 0x0000000c0b0c7221 */ /* 0x001fca0000000000 */
[----:B--2---:R-:W0:Y:S02]  /*21d0*/  SHFL.BFLY PT, R13, R12, 0x1, 0x1f ;  /* 0x0c201f000c0d7f89 */ /* 0x004e2400000e0000 */
[----:B0-----:R-:W-:-:S05]  /*21e0*/  FADD R2, R12, R13 ;  /* 0x0000000d0c027221 */ /* 0x001fca0000000000 */
[----:B------:R0:W-:Y:S01]  /*21f0*/  @!P0 STS [R3], R2 ;  /* 0x0000000203008388 */ /* 0x0001e20000000800 */
[----:B------:R-:W-:Y:S01]  /*2200*/  BAR.SYNC.DEFER_BLOCKING 0x0 ;  /* 0x0000000000007b1d */ /* 0x000fe20000010000 */
[----:B------:R-:W-:-:S13]  /*2210*/  ISETP.GT.U32.AND P0, PT, R7, 0x1f, PT ;  /* 0x0000001f0700780c */ /* 0x000fda0003f04070 */
[----:B0-----:R-:W-:Y:S05]  /*2220*/  @P0 BRA `(.L_x_22) ;  /* 0x0000000000500947 */ /* 0x001fea0003800000 */
[----:B------:R-:W0:Y:S01]  /*2230*/  LDCU UR4, c[0x0][0x360] ;  /* 0x00006c00ff0477ac */ /* 0x000e220008000800 */
[----:B------:R-:W-:Y:S01]  /*2240*/  IMAD.MOV.U32 R2, RZ, RZ, RZ ;  /* 0x000000ffff027224 */ /* 0x000fe200078e00ff */
[----:B0-----:R-:W-:-:S04]  /*2250*/  UIADD3 UR4, UPT, UPT, UR4, 0x1f, URZ ;  /* 0x0000001f04047890 */ /* 0x001fc8000fffe0ff */
[----:B------:R-:W-:-:S06]  /*2260*/  USHF.R.U32.HI UR4, URZ, 0x5, UR4 ;  /* 0x00000005ff047899 */ /* 0x000fcc0008011604 */
[----:B------:R-:W-:Y:S01]  /*2270*/  ISETP.GE.U32.AND P0, PT, R7, UR4, PT ;  /* 0x0000000407007c0c */ /* 0x000fe2000bf06070 */
[----:B------:R-:W-:-:S12]  /*2280*/  UMOV UR4, 0xffffffff ;  /* 0xffffffff00047882 */ /* 0x000fd80000000000 */
[----:B------:R0:W1:Y:S01]  /*2290*/  @!P0 LDS R2, [R5] ;  /* 0x0000000005028984 */ /* 0x0000620000000800 */
[----:B------:R-:W-:Y:S05]  /*22a0*/  BRA.DIV UR4, `(.L_x_23) ;  /* 0x0000001204a47947 */ /* 0x000fea000b800000 */
[----:B-1----:R-:W1:Y:S02]  /*22b0*/  SHFL.BFLY PT, R3, R2, 0x10, 0x1f ;  /* 0x0e001f0002037f89 */ /* 0x002e6400000e0000 */
[----:B-1----:R-:W-:-:S05]  /*22c0*/  FADD R3, R3, R2 ;  /* 0x0000000203037221 */ /* 0x002fca0000000000 */
[----:B------:R-:W1:Y:S02]  /*22d0*/  SHFL.BFLY PT, R6, R3, 0x8, 0x1f ;  /* 0x0d001f0003067f89 */ /* 0x000e6400000e0000 */
[----:B-1----:R-:W-:-:S05]  /*22e0*/  FADD R6, R3, R6 ;  /* 0x0000000603067221 */ /* 0x002fca0000000000 */
[----:B0-----:R-:W0:Y:S02]  /*22f0*/  SHFL.BFLY PT, R5, R6, 0x4, 0x1f ;  /* 0x0c801f0006057f89 */ /* 0x001e2400000e0000 */
[----:B0-----:R-:W-:-:S05]  /*2300*/  FADD R5, R6, R5 ;  /* 0x0000000506057221 */ /* 0x001fca0000000000 */
[----:B------:R-:W0:Y:S02]  /*2310*/  SHFL.BFLY PT, R8, R5, 0x2, 0x1f ;  /* 0x0c401f0005087f89 */ /* 0x000e2400000e0000 */
[----:B0-----:R-:W-:-:S05]  /*2320*/  FADD R8, R5, R8 ;  /* 0x0000000805087221 */ /* 0x001fca0000000000 */
[----:B------:R0:W1:Y:S02]  /*2330*/  SHFL.BFLY PT, R9, R8, 0x1, 0x1f ;  /* 0x0c201f0008097f89 */ /* 0x00006400000e0000 */
.L_x_50:
[----:B------:R-:W-:Y:S01]  /*2340*/  ISETP.NE.AND P0, PT, R7, RZ, PT ;  /* 0x000000ff0700720c */ /* 0x000fe20003f05270 */
[----:B-1----:R-:W-:-:S12]  /*2350*/  FADD R9, R8, R9 ;  /* 0x0000000908097221 */ /* 0x002fd80000000000 */
[----:B------:R1:W-:Y:S02]  /*2360*/  @!P0 STS [R4], R9 ;  /* 0x0000000904008388 */ /* 0x0003e40000000800 */
.L_x_22:
[----:B------:R-:W-:Y:S01]  /*2370*/  ISETP.GE.AND P0, PT, R7, R10, PT ;  /* 0x0000000a0700720c */ /* 0x000fe20003f06270 */
[----:B------:R-:W-:Y:S05]  /*2380*/  WARPSYNC.ALL ;  /* 0x0000000000007948 */ /* 0x000fea0003800000 */
[----:B------:R-:W-:Y:S06]  /*2390*/  BAR.SYNC.DEFER_BLOCKING 0x0 ;  /* 0x0000000000007b1d */ /* 0x000fec0000010000 */
[----:B------:R-:W-:Y:S04]  /*23a0*/  BSSY.RECONVERGENT B1, `(.L_x_24) ;  /* 0x0000021000017945 */ /* 0x000fe80003800200 */
[----:B------:R-:W-:Y:S05]  /*23b0*/  @P0 BRA `(.L_x_25) ;  /* 0x00000000007c0947 */ /* 0x000fea0003800000 */
[----:B------:R-:W2:Y:S01]  /*23c0*/  LDS R3, [R4] ;  /* 0x0000000004037984 */ /* 0x000ea20000000800 */
[----:B------:R-:W4:Y:S01]  /*23d0*/  LDC R5, c[0x0][0x360] ;  /* 0x0000d800ff057b82 */ /* 0x000f220000000800 */
[----:B--2---:R-:W-:-:S13]  /*23e0*/  FSETP.NEU.AND P0, PT, R3, RZ, PT ;  /* 0x000000ff0300720b */ /* 0x004fda0003f0d000 */
[----:B----4-:R-:W-:Y:S05]  /*23f0*/  @P0 BRA `(.L_x_26) ;  /* 0x00000000001c0947 */ /* 0x010fea0003800000 */
[----:B------:R-:W-:-:S07]  /*2400*/  MOV R2, R7 ;  /* 0x0000000700027202 */ /* 0x000fce0000000f00 */
.L_x_27:
[----:B------:R-:W-:Y:S01]  /*2410*/  LEA R3, R2, UR5, 0x2 ;  /* 0x0000000502037c11 */ /* 0x000fe2000f8e10ff */
[----:B------:R-:W-:-:S04]  /*2420*/  IMAD.IADD R2, R5, 0x1, R2 ;  /* 0x0000000105027824 */ /* 0x000fc800078e0202 */
[----:B------:R2:W-:Y:S01]  /*2430*/  STS [R3], RZ ;  /* 0x000000ff03007388 */ /* 0x0005e20000000800 */
[----:B------:R-:W-:-:S13]  /*2440*/  ISETP.GE.AND P0, PT, R2, R10, PT ;  /* 0x0000000a0200720c */ /* 0x000fda0003f06270 */
[----:B--2---:R-:W-:Y:S05]  /*2450*/  @!P0 BRA `(.L_x_27) ;  /* 0xfffffffc00ec8947 */ /* 0x004fea000383ffff */
[----:B------:R-:W-:Y:S05]  /*2460*/  BRA `(.L_x_25) ;  /* 0x0000000000507947 */ /* 0x000fea0003800000 */
.L_x_26:
[----:B-1-3--:R-:W-:-:S07]  /*2470*/  MOV R4, R7 ;  /* 0x0000000700047202 */ /* 0x00afce0000000f00 */
.L_x_30:
[----:B--2---:R-:W-:Y:S01]  /*2480*/  LEA R6, R4, UR5, 0x2 ;  /* 0x0000000504067c11 */ /* 0x004fe2000f8e10ff */
[----:B0-----:R-:W0:Y:S01]  /*2490*/  MUFU.RCP R8, R3 ;  /* 0x0000000300087308 */ /* 0x001e220000001000 */
[----:B------:R-:W-:Y:S01]  /*24a0*/  IMAD.IADD R4, R5, 0x1, R4 ;  /* 0x0000000105047824 */ /* 0x000fe200078e0204 */
[----:B------:R-:W-:Y:S02]  /*24b0*/  BSSY.RECONVERGENT B2, `(.L_x_28) ;  /* 0x000000d000027945 */ /* 0x000fe40003800200 */
[----:B------:R-:W1:Y:S02]  /*24c0*/  LDS R2, [R6] ;  /* 0x0000000006027984 */ /* 0x000e640000000800 */
[----:B------:R-:W-:Y:S01]  /*24d0*/  ISETP.GE.AND P2, PT, R4, UR6, PT ;  /* 0x0000000604007c0c */ /* 0x000fe2000bf46270 */
[----:B0-----:R-:W-:-:S04]  /*24e0*/  FFMA R9, -R3, R8, 1 ;  /* 0x3f80000003097423 */ /* 0x001fc80000000108 */
[----:B------:R-:W-:Y:S01]  /*24f0*/  FFMA R9, R8, R9, R8 ;  /* 0x0000000908097223 */ /* 0x000fe20000000008 */
[----:B-1----:R-:W0:Y:S03]  /*2500*/  FCHK P0, R2, R3 ;  /* 0x0000000302007302 */ /* 0x002e260000000000 */
[----:B------:R-:W-:-:S04]  /*2510*/  FFMA R8, R2, R9, RZ ;  /* 0x0000000902087223 */ /* 0x000fc800000000ff */
[----:B------:R-:W-:-:S04]  /*2520*/  FFMA R10, -R3, R8, R2 ;  /* 0x00000008030a7223 */ /* 0x000fc80000000102 */
[----:B------:R-:W-:Y:S01]  /*2530*/  FFMA R9, R9, R10, R8 ;  /* 0x0000000a09097223 */ /* 0x000fe20000000008 */
[----:B0-----:R-:W-:Y:S06]  /*2540*/  @!P0 BRA `(.L_x_29) ;  /* 0x00000000000c8947 */ /* 0x001fec0003800000 */
[----:B------:R-:W-:-:S07]  /*2550*/  MOV R8, 0x2570 ;  /* 0x0000257000087802 */ /* 0x000fce0000000f00 */
[----:B------:R-:W-:Y:S05]  /*2560*/  CALL.REL.NOINC `($__internal_0_$__cuda_sm3x_div_rn_noftz_f32_slowpath) ;  /* 0x0000001000887944 */ /* 0x000fea0003c00000 */
[----:B------:R-:W-:-:S07]  /*2570*/  MOV R9, R2 ;  /* 0x0000000200097202 */ /* 0x000fce0000000f00 */
.L_x_29:
[----:B------:R-:W-:Y:S05]  /*2580*/  BSYNC.RECONVERGENT B2 ;  /* 0x0000000000027941 */ /* 0x000fea0003800200 */
.L_x_28:
[----:B------:R2:W-:Y:S01]  /*2590*/  STS [R6], R9 ;  /* 0x0000000906007388 */ /* 0x0005e20000000800 */
[----:B------:R-:W-:Y:S05]  /*25a0*/  @!P2 BRA `(.L_x_30) ;  /* 0xfffffffc00b4a947 */ /* 0x000fea000383ffff */
.L_x_25:
[----:B------:R-:W-:Y:S05]  /*25b0*/  BSYNC.RECONVERGENT B1 ;  /* 0x0000000000017941 */ /* 0x000fea0003800200 */
.L_x_24:
[----:B------:R-:W4:Y:S01]  /*25c0*/  LDCU UR4, c[0x0][0x3b0] ;  /* 0x00007600ff0477ac */ /* 0x000f220008000800 */
[----:B------:R-:W-:Y:S01]  /*25d0*/  BAR.SYNC.DEFER_BLOCKING 0x0 ;  /* 0x0000000000007b1d */ /* 0x000fe20000010000 */
[----:B----4-:R-:W-:-:S13]  /*25e0*/  ISETP.GE.AND P0, PT, R7, UR4, PT ;  /* 0x0000000407007c0c */ /* 0x010fda000bf06270 */
[----:B------:R-:W-:Y:S05]  /*25f0*/  @P0 EXIT ;  /* 0x000000000000094d */ /* 0x000fea0003800000 */
[----:B------:R-:W-:Y:S05]  /*2600*/  BSYNC B0 ;  /* 0x0000000000007941 */ /* 0x000fea0003800000 */
.L_x_21:
[----:B-1-3--:R-:W1:Y:S01]  /*2610*/  LDC R4, c[0x0][0x3ac] ;  /* 0x0000eb00ff047b82 */ /* 0x00ae620000000800 */
[----:B------:R-:W3:Y:S01]  /*2620*/  LDCU UR6, c[0x0][0x360] ;  /* 0x00006c00ff0677ac */ /* 0x000ee20008000800 */
[----:B-1----:R-:W-:-:S13]  /*2630*/  ISETP.GT.AND P0, PT, R4, RZ, PT ;  /* 0x000000ff0400720c */ /* 0x002fda0003f04270 */
[----:B---3--:R-:W-:Y:S05]  /*2640*/  @P0 BRA `(.L_x_31) ;  /* 0x0000000000200947 */ /* 0x008fea0003800000 */
[----:B------:R-:W1:Y:S02]  /*2650*/  LDC.64 R4, c[0x0][0x398] ;  /* 0x0000e600ff047b82 */ /* 0x000e640000000a00 */
.L_x_32:
[----:B---3--:R-:W-:Y:S01]  /*2660*/  IMAD.IADD R3, R16, 0x1, R7 ;  /* 0x0000000110037824 */ /* 0x008fe200078e0207 */
[----:B------:R-:W-:-:S03]  /*2670*/  IADD3 R7, PT, PT, R7, UR6, RZ ;  /* 0x0000000607077c10 */ /* 0x000fc6000fffe0ff */
[----:B-1----:R-:W-:Y:S01]  /*2680*/  IMAD.WIDE R2, R3, 0x2, R4 ;  /* 0x0000000203027825 */ /* 0x002fe200078e0204 */
[----:B------:R-:W-:-:S04]  /*2690*/  ISETP.GE.AND P0, PT, R7, UR4, PT ;  /* 0x0000000407007c0c */ /* 0x000fc8000bf06270 */
[----:B------:R3:W-:Y:S09]  /*26a0*/  STG.E.U16 desc[UR8][R2.64], RZ ;  /* 0x000000ff02007986 */ /* 0x0007f2000c101508 */
[----:B------:R-:W-:Y:S05]  /*26b0*/  @!P0 BRA `(.L_x_32) ;  /* 0xfffffffc00e88947 */ /* 0x000fea000383ffff */
[----:B------:R-:W-:Y:S05]  /*26c0*/  EXIT ;  /* 0x000000000000794d */ /* 0x000fea0003800000 */
.L_x_31:
[C---:B------:R-:W-:Y:S02]  /*26d0*/  LOP3.LUT R2, R4.reuse, 0x7ffffff0, RZ, 0xc0, !PT ;  /* 0x7ffffff004027812 */ /* 0x040fe400078ec0ff */
[C---:B--2---:R-:W-:Y:S02]  /*26e0*/  LOP3.LUT R6, R4.reuse, 0xf, RZ, 0xc0, !PT ;  /* 0x0000000f04067812 */ /* 0x044fe400078ec0ff */
[C---:B------:R-:W-:Y:S01]  /*26f0*/  LOP3.LUT R3, R4.reuse, 0x7, RZ, 0xc0, !PT ;  /* 0x0000000704037812 */ /* 0x040fe200078ec0ff */
[----:B------:R-:W-:Y:S01]  /*2700*/  IMAD.MOV R5, RZ, RZ, -R2 ;  /* 0x000000ffff057224 */ /* 0x000fe200078e0a02 */
[----:B------:R-:W-:-:S07]  /*2710*/  LOP3.LUT R4, R4, 0x3, RZ, 0xc0, !PT ;  /* 0x0000000304047812 */ /* 0x000fce00078ec0ff */
.L_x_38:
[----:B-1----:R-:W1:Y:S01]  /*2720*/  LDCU UR4, c[0x0][0x3ac] ;  /* 0x00007580ff0477ac */ /* 0x002e620008000800 */
[----:B------:R-:W-:Y:S01]  /*2730*/  HFMA2 R18, -RZ, RZ, 0, 0 ;  /* 0x00000000ff127431 */ /* 0x000fe200000001ff */
[----:B------:R-:W-:Y:S01]  /*2740*/  IADD3 R17, PT, PT, R0, R7, RZ ;  /* 0x0000000700117210 */ /* 0x000fe20007ffe0ff */
[----:B------:R-:W-:Y:S01]  /*2750*/  IMAD.MOV.U32 R15, RZ, RZ, RZ ;  /* 0x000000ffff0f7224 */ /* 0x000fe200078e00ff */
[----:B-1----:R-:W-:-:S09]  /*2760*/  UISETP.GE.U32.AND UP0, UPT, UR4, 0x10, UPT ;  /* 0x000000100400788c */ /* 0x002fd2000bf06070 */
[----:B------:R-:W-:Y:S05]  /*2770*/  BRA.U !UP0, `(.L_x_33) ;  /* 0x0000000508447547 */ /* 0x000fea000b800000 */
[----:B------:R-:W-:Y:S01]  /*2780*/  UIADD3 UR4, UPT, UPT, UR5, 0x20, URZ ;  /* 0x0000002005047890 */ /* 0x000fe2000fffe0ff */
[----:B------:R-:W-:Y:S01]  /*2790*/  IMAD.MOV.U32 R15, RZ, RZ, RZ ;  /* 0x000000ffff0f7224 */ /* 0x000fe200078e00ff */
[----:B------:R-:W-:Y:S01]  /*27a0*/  MOV R18, R17 ;  /* 0x0000001100127202 */ /* 0x000fe20000000f00 */
[----:B------:R-:W-:-:S03]  /*27b0*/  IMAD.MOV.U32 R19, RZ, RZ, R5 ;  /* 0x000000ffff137224 */ /* 0x000fc600078e0005 */
[----:B------:R-:W-:-:S07]  /*27c0*/  MOV R20, UR4 ;  /* 0x0000000400147c02 */ /* 0x000fce0008000f00 */
.L_x_34:
[----:B------:R-:W1:Y:S01]  /*27d0*/  LDC.64 R22, c[0x0][0x390] ;  /* 0x0000e400ff167b82 */ /* 0x000e620000000a00 */
[----:B0-----:R-:W0:Y:S07]  /*27e0*/  LDS.128 R8, [R20+-0x20] ;  /* 0xffffe00014087984 */ /* 0x001e2e0000000c00 */
[----:B------:R-:W2:Y:S01]  /*27f0*/  LDC R21, c[0x0][0x3b0] ;  /* 0x0000ec00ff157b82 */ /* 0x000ea20000000800 */
[----:B-1----:R-:W-:-:S05]  /*2800*/  IMAD.WIDE R22, R18, 0x2, R22 ;  /* 0x0000000212167825 */ /* 0x002fca00078e0216 */
[----:B------:R-:W3:Y:S01]  /*2810*/  LDG.E.U16.CONSTANT R24, desc[UR8][R22.64] ;  /* 0x0000000816187981 */ /* 0x000ee2000c1e9500 */
[----:B--2---:R-:W-:-:S05]  /*2820*/  IMAD.WIDE R28, R21, 0x2, R22 ;  /* 0x00000002151c7825 */ /* 0x004fca00078e0216 */
[----:B------:R1:W2:Y:S02]  /*2830*/  LDG.E.U16.CONSTANT R14, desc[UR8][R28.64] ;  /* 0x000000081c0e7981 */ /* 0x0002a4000c1e9500 */
[----:B-1----:R-:W-:-:S05]  /*2840*/  IMAD.WIDE R28, R21, 0x2, R28 ;  /* 0x00000002151c7825 */ /* 0x002fca00078e021c */
[----:B------:R-:W4:Y:S01]  /*2850*/  LDG.E.U16.CONSTANT R12, desc[UR8][R28.64] ;  /* 0x000000081c0c7981 */ /* 0x000f22000c1e9500 */
[----:B------:R-:W-:-:S05]  /*2860*/  IMAD.WIDE R26, R21, 0x2, R28 ;  /* 0x00000002151a7825 */ /* 0x000fca00078e021c */
[----:B------:R-:W5:Y:S01]  /*2870*/  LDG.E.U16.CONSTANT R13, desc[UR8][R26.64] ;  /* 0x000000081a0d7981 */ /* 0x000f62000c1e9500 */
[----:B------:R-:W-:-:S05]  /*2880*/  IMAD.WIDE R22, R21, 0x2, R26 ;  /* 0x0000000215167825 */ /* 0x000fca00078e021a */
[----:B------:R1:W5:Y:S02]  /*2890*/  LDG.E.U16.CONSTANT R28, desc[UR8][R22.64] ;  /* 0x00000008161c7981 */ /* 0x000364000c1e9500 */
[----:B-1----:R-:W-:-:S05]  /*28a0*/  IMAD.WIDE R22, R21, 0x2, R22 ;  /* 0x0000000215167825 */ /* 0x002fca00078e0216 */
[----:B------:R-:W5:Y:S01]  /*28b0*/  LDG.E.U16.CONSTANT R27, desc[UR8][R22.64] ;  /* 0x00000008161b7981 */ /* 0x000f62000c1e9500 */
[----:B---3--:R-:W-:Y:S02]  /*28c0*/  IMAD.U32 R26, R24, 0x10000, RZ ;  /* 0x00010000181a7824 */ /* 0x008fe400078e00ff */
[----:B------:R-:W-:-:S04]  /*28d0*/  IMAD.WIDE R24, R21, 0x2, R22 ;  /* 0x0000000215187825 */ /* 0x000fc800078e0216 */
[----:B0-----:R-:W-:Y:S02]  /*28e0*/  FFMA R15, R8, R26, R15 ;  /* 0x0000001a080f7223 */ /* 0x001fe4000000000f */
[----:B------:R0:W3:Y:S02]  /*28f0*/  LDG.E.U16.CONSTANT R8, desc[UR8][R24.64] ;  /* 0x0000000818087981 */ /* 0x0000e4000c1e9500 */
[----:B0-----:R-:W-:-:S05]  /*2900*/  IMAD.WIDE R24, R21, 0x2, R24 ;  /* 0x0000000215187825 */ /* 0x001fca00078e0218 */
[----:B------:R0:W3:Y:S01]  /*2910*/  LDG.E.U16.CONSTANT R26, desc[UR8][R24.64] ;  /* 0x00000008181a7981 */ /* 0x0000e2000c1e9500 */
[----:B------:R-:W-:-:S05]  /*2920*/  IMAD.WIDE R22, R21, 0x2, R24 ;  /* 0x0000000215167825 */ /* 0x000fca00078e0218 */
[----:B------:R1:W3:Y:S01]  /*2930*/  LDG.E.U16.CONSTANT R29, desc[UR8][R22.64] ;  /* 0x00000008161d7981 */ /* 0x0002e2000c1e9500 */
[----:B--2---:R-:W-:Y:S01]  /*2940*/  SHF.L.U32 R14, R14, 0x10, RZ ;  /* 0x000000100e0e7819 */ /* 0x004fe200000006ff */
[----:B----4-:R-:W-:Y:S01]  /*2950*/  IMAD.U32 R12, R12, 0x10000, RZ ;  /* 0x000100000c0c7824 */ /* 0x010fe200078e00ff */
[----:B-----5:R-:W-:-:S03]  /*2960*/  SHF.L.U32 R13, R13, 0x10, RZ ;  /* 0x000000100d0d7819 */ /* 0x020fc600000006ff */
[----:B------:R-:W-:-:S04]  /*2970*/  FFMA R9, R9, R14, R15 ;  /* 0x0000000e09097223 */ /* 0x000fc8000000000f */
[----:B------:R-:W-:-:S04]  /*2980*/  FFMA R10, R10, R12, R9 ;  /* 0x0000000c0a0a7223 */ /* 0x000fc80000000009 */
[----:B------:R-:W-:Y:S02]  /*2990*/  FFMA R11, R11, R13, R10 ;  /* 0x0000000d0b0b7223 */ /* 0x000fe4000000000a */
[----:B------:R-:W2:Y:S01]  /*29a0*/  LDS.128 R12, [R20+-0x10] ;  /* 0xfffff000140c7984 */ /* 0x000ea20000000c00 */
[----:B0-----:R-:W-:-:S04]  /*29b0*/  IMAD.WIDE R24, R21, 0x2, R22 ;  /* 0x0000000215187825 */ /* 0x001fc800078e0216 */
[----:B------:R-:W-:Y:S01]  /*29c0*/  IMAD.U32 R28, R28, 0x10000, RZ ;  /* 0x000100001c1c7824 */ /* 0x000fe200078e00ff */
[----:B------:R-:W-:Y:S01]  /*29d0*/  SHF.L.U32 R27, R27, 0x10, RZ ;  /* 0x000000101b1b7819 */ /* 0x000fe200000006ff */
[----:B-1----:R-:W-:-:S04]  /*29e0*/  IMAD.WIDE R22, R21, 0x2, R24 ;  /* 0x0000000215167825 */ /* 0x002fc800078e0218 */
[----:B--2---:R-:W-:Y:S02]  /*29f0*/  FFMA R28, R12, R28, R11 ;  /* 0x0000001c0c1c7223 */ /* 0x004fe4000000000b */
[----:B------:R0:W2:Y:S02]  /*2a00*/  LDG.E.U16.CONSTANT R12, desc[UR8][R24.64] ;  /* 0x00000008180c7981 */ /* 0x0000a4000c1e9500 */
[----:B------:R-:W-:Y:S02]  /*2a10*/  FFMA R27, R13, R27, R28 ;  /* 0x0000001b0d1b7223 */ /* 0x000fe4000000001c */
[----:B------:R1:W4:Y:S01]  /*2a20*/  LDG.E.U16.CONSTANT R13, desc[UR8][R22.64] ;  /* 0x00000008160d7981 */ /* 0x000322000c1e9500 */
[----:B0-----:R-:W-:-:S04]  /*2a30*/  IMAD.WIDE R24, R21, 0x2, R22 ;  /* 0x0000000215187825 */ /* 0x001fc800078e0216 */
[----:B-1----:R-:W-:Y:S02]  /*2a40*/  IMAD.WIDE R22, R21, 0x2, R24 ;  /* 0x0000000215167825 */ /* 0x002fe400078e0218 */
[----:B------:R-:W5:Y:S04]  /*2a50*/  LDG.E.U16.CONSTANT R24, desc[UR8][R24.64] ;  /* 0x0000000818187981 */ /* 0x000f68000c1e9500 */
[----:B------:R0:W5:Y:S01]  /*2a60*/  LDG.E.U16.CONSTANT R25, desc[UR8][R22.64] ;  /* 0x0000000816197981 */ /* 0x000162000c1e9500 */
[----:B---3--:R-:W-:-:S04]  /*2a70*/  IMAD.U32 R8, R8, 0x10000, RZ ;  /* 0x0001000008087824 */ /* 0x008fc800078e00ff */
[----:B------:R-:W-:Y:S02]  /*2a80*/  FFMA R14, R14, R8, R27 ;  /* 0x000000080e0e7223 */ /* 0x000fe4000000001b */
[----:B------:R-:W1:Y:S01]  /*2a90*/  LDS.128 R8, [R20] ;  /* 0x0000000014087984 */ /* 0x000e620000000c00 */
[----:B------:R-:W-:-:S05]  /*2aa0*/  SHF.L.U32 R26, R26, 0x10, RZ ;  /* 0x000000101a1a7819 */ /* 0x000fca00000006ff */
[----:B------:R-:W-:Y:S01]  /*2ab0*/  FFMA R27, R15, R26, R14 ;  /* 0x0000001a0f1b7223 */ /* 0x000fe2000000000e */
[----:B------:R-:W-:-:S04]  /*2ac0*/  IMAD.WIDE R14, R21, 0x2, R22 ;  /* 0x00000002150e7825 */ /* 0x000fc800078e0216 */
[----:B0-----:R-:W-:Y:S01]  /*2ad0*/  IMAD.U32 R22, R29, 0x10000, RZ ;  /* 0x000100001d167824 */ /* 0x001fe200078e00ff */
[----:B------:R1:W3:Y:S01]  /*2ae0*/  LDG.E.U16.CONSTANT R26, desc[UR8][R14.64] ;  /* 0x000000080e1a7981 */ /* 0x0002e2000c1e9500 */
[----:B------:R-:W-:-:S04]  /*2af0*/  IMAD.WIDE R28, R21, 0x2, R14 ;  /* 0x00000002151c7825 */ /* 0x000fc800078e020e */
[----:B-1----:R-:W-:Y:S01]  /*2b00*/  FFMA R14, R8, R22, R27 ;  /* 0x00000016080e7223 */ /* 0x002fe2000000001b */
[----:B------:R-:W-:Y:S01]  /*2b10*/  IMAD.WIDE R22, R21, 0x2, R28 ;  /* 0x0000000215167825 */ /* 0x000fe200078e021c */
[----:B------:R-:W3:Y:S04]  /*2b20*/  LDG.E.U16.CONSTANT R8, desc[UR8][R28.64] ;  /* 0x000000081c087981 */ /* 0x000ee8000c1e9500 */
[----:B------:R-:W3:Y:S01]  /*2b30*/  LDG.E.U16.CONSTANT R27, desc[UR8][R22.64] ;  /* 0x00000008161b7981 */ /* 0x000ee2000c1e9500 */
[----:B--2---:R-:W-:Y:S01]  /*2b40*/  SHF.L.U32 R12, R12, 0x10, RZ ;  /* 0x000000100c0c7819 */ /* 0x004fe200000006ff */
[----:B----4-:R-:W-:-:S04]  /*2b50*/  IMAD.U32 R13, R13, 0x10000, RZ ;  /* 0x000100000d0d7824 */ /* 0x010fc800078e00ff */
[----:B------:R-:W-:-:S04]  /*2b60*/  FFMA R9, R9, R12, R14 ;  /* 0x0000000c09097223 */ /* 0x000fc8000000000e */
[----:B------:R-:W-:Y:S02]  /*2b70*/  FFMA R10, R10, R13, R9 ;  /* 0x0000000d0a0a7223 */ /* 0x000fe40000000009 */
[----:B------:R0:W1:Y:S01]  /*2b80*/  LDS.128 R12, [R20+0x10] ;  /* 0x00001000140c7984 */ /* 0x0000620000000c00 */
[----:B------:R-:W-:Y:S01]  /*2b90*/  VIADD R19, R19, 0x10 ;  /* 0x0000001013137836 */ /* 0x000fe20000000000 */
[----:B-----5:R-:W-:-:S04]  /*2ba0*/  SHF.L.U32 R24, R24, 0x10, RZ ;  /* 0x0000001018187819 */ /* 0x020fc800000006ff */
[----:B------:R-:W-:Y:S01]  /*2bb0*/  ISETP.NE.AND P0, PT, R19, RZ, PT ;  /* 0x000000ff1300720c */ /* 0x000fe20003f05270 */
[----:B------:R-:W-:Y:S01]  /*2bc0*/  FFMA R11, R11, R24, R10 ;  /* 0x000000180b0b7223 */ /* 0x000fe2000000000a */
[----:B------:R-:W-:Y:S01]  /*2bd0*/  IMAD.U32 R25, R25, 0x10000, RZ ;  /* 0x0001000019197824 */ /* 0x000fe200078e00ff */
[----:B------:R-:W-:Y:S01]  /*2be0*/  LEA R18, R21, R18, 0x4 ;  /* 0x0000001215127211 */ /* 0x000fe200078e20ff */
[----:B0-----:R-:W-:Y:S02]  /*2bf0*/  VIADD R20, R20, 0x40 ;  /* 0x0000004014147836 */ /* 0x001fe40000000000 */
[----:B-1----:R-:W-:Y:S01]  /*2c00*/  FFMA R12, R12, R25, R11 ;  /* 0x000000190c0c7223 */ /* 0x002fe2000000000b */
[----:B---3--:R-:W-:-:S05]  /*2c10*/  SHF.L.U32 R26, R26, 0x10, RZ ;  /* 0x000000101a1a7819 */ /* 0x008fca00000006ff */
[----:B------:R-:W-:Y:S01]  /*2c20*/  FFMA R13, R13, R26, R12 ;  /* 0x0000001a0d0d7223 */ /* 0x000fe2000000000c */
[----:B------:R-:W-:Y:S01]  /*2c30*/  SHF.L.U32 R8, R8, 0x10, RZ ;  /* 0x0000001008087819 */ /* 0x000fe200000006ff */
[----:B------:R-:W-:-:S04]  /*2c40*/  IMAD.U32 R27, R27, 0x10000, RZ ;  /* 0x000100001b1b7824 */ /* 0x000fc800078e00ff */
[----:B------:R-:W-:-:S04]  /*2c50*/  FFMA R8, R14, R8, R13 ;  /* 0x000000080e087223 */ /* 0x000fc8000000000d */
[----:B------:R-:W-:Y:S01]  /*2c60*/  FFMA R15, R15, R27, R8 ;  /* 0x0000001b0f0f7223 */ /* 0x000fe20000000008 */
[----:B------:R-:W-:Y:S06]  /*2c70*/  @P0 BRA `(.L_x_34) ;  /* 0xfffffff800d40947 */ /* 0x000fec000383ffff */
[----:B------:R-:W-:-:S07]  /*2c80*/  MOV R18, R2 ;  /* 0x0000000200127202 */ /* 0x000fce0000000f00 */
.L_x_33:
[----:B------:R-:W-:-:S13]  /*2c90*/  ISETP.NE.AND P0, PT, R6, RZ, PT ;  /* 0x000000ff0600720c */ /* 0x000fda0003f05270 */
[----:B------:R-:W-:Y:S05]  /*2ca0*/  @!P0 BRA `(.L_x_35) ;  /* 0x00000004006c8947 */ /* 0x000fea0003800000 */
[----:B0-----:R-:W-:Y:S01]  /*2cb0*/  VIADD R8, R6, 0xffffffff ;  /* 0xffffffff06087836 */ /* 0x001fe20000000000 */
[----:B------:R-:W-:-:S04]  /*2cc0*/  ISETP.NE.AND P1, PT, R3, RZ, PT ;  /* 0x000000ff0300720c */ /* 0x000fc80003f25270 */
[----:B------:R-:W-:-:S13]  /*2cd0*/  ISETP.GE.U32.AND P0, PT, R8, 0x7, PT ;  /* 0x000000070800780c */ /* 0x000fda0003f06070 */
[----:B------:R-:W-:Y:S05]  /*2ce0*/  @!P0 BRA `(.L_x_36) ;  /* 0x00000000009c8947 */ /* 0x000fea0003800000 */
[----:B------:R-:W0:Y:S08]  /*2cf0*/  LDC R25, c[0x0][0x3b0] ;  /* 0x0000ec00ff197b82 */ /* 0x000e300000000800 */
[----:B------:R-:W1:Y:S01]  /*2d00*/  LDC.64 R28, c[0x0][0x390] ;  /* 0x0000e400ff1c7b82 */ /* 0x000e620000000a00 */
[----:B0-----:R-:W-:-:S04]  /*2d10*/  IMAD R9, R18, R25, R17 ;  /* 0x0000001912097224 */ /* 0x001fc800078e0211 */
[----:B-1----:R-:W-:-:S04]  /*2d20*/  IMAD.WIDE R28, R9, 0x2, R28 ;  /* 0x00000002091c7825 */ /* 0x002fc800078e021c */
[C---:B------:R-:W-:Y:S02]  /*2d30*/  IMAD.WIDE R8, R25.reuse, 0x2, R28 ;  /* 0x0000000219087825 */ /* 0x040fe400078e021c */
[----:B------:R-:W2:Y:S04]  /*2d40*/  LDG.E.U16.CONSTANT R28, desc[UR8][R28.64] ;  /* 0x000000081c1c7981 */ /* 0x000ea8000c1e9500 */
[----:B------:R-:W3:Y:S01]  /*2d50*/  LDG.E.U16.CONSTANT R14, desc[UR8][R8.64] ;  /* 0x00000008080e7981 */ /* 0x000ee2000c1e9500 */
[----:B------:R-:W-:-:S04]  /*2d60*/  IMAD.WIDE R26, R25, 0x2, R8 ;  /* 0x00000002191a7825 */ /* 0x000fc800078e0208 */
[C---:B------:R-:W-:Y:S02]  /*2d70*/  IMAD.WIDE R22, R25.reuse, 0x2, R26 ;  /* 0x0000000219167825 */ /* 0x040fe400078e021a */
[----:B------:R-:W4:Y:S02]  /*2d80*/  LDG.E.U16.CONSTANT R26, desc[UR8][R26.64] ;  /* 0x000000081a1a7981 */ /* 0x000f24000c1e9500 */
[C---:B------:R-:W-:Y:S02]  /*2d90*/  IMAD.WIDE R12, R25.reuse, 0x2, R22 ;  /* 0x00000002190c7825 */ /* 0x040fe400078e0216 */
[----:B------:R0:W5:Y:S02]  /*2da0*/  LDG.E.U16.CONSTANT R19, desc[UR8][R22.64] ;  /* 0x0000000816137981 */ /* 0x000164000c1e9500 */
[C---:B------:R-:W-:Y:S02]  /*2db0*/  IMAD.WIDE R20, R25.reuse, 0x2, R12 ;  /* 0x0000000219147825 */ /* 0x040fe400078e020c */
[----:B------:R-:W5:Y:S02]  /*2dc0*/  LDG.E.U16.CONSTANT R27, desc[UR8][R12.64] ;  /* 0x000000080c1b7981 */ /* 0x000f64000c1e9500 */
[----:B0-----:R-:W-:-:S02]  /*2dd0*/  IMAD.WIDE R22, R25, 0x2, R20 ;  /* 0x0000000219167825 */ /* 0x001fc400078e0214 */
[----:B------:R0:W5:Y:S02]  /*2de0*/  LDG.E.U16.CONSTANT R20, desc[UR8][R20.64] ;  /* 0x0000000814147981 */ /* 0x000164000c1e9500 */
[----:B------:R-:W-:Y:S02]  /*2df0*/  IMAD.WIDE R24, R25, 0x2, R22 ;  /* 0x0000000219187825 */ /* 0x000fe400078e0216 */
[----:B------:R-:W5:Y:S04]  /*2e00*/  LDG.E.U16.CONSTANT R29, desc[UR8][R22.64] ;  /* 0x00000008161d7981 */ /* 0x000f68000c1e9500 */
[----:B------:R-:W5:Y:S01]  /*2e10*/  LDG.E.U16.CONSTANT R24, desc[UR8][R24.64] ;  /* 0x0000000818187981 */ /* 0x000f62000c1e9500 */
[----:B0-----:R-:W-:-:S05]  /*2e20*/  LEA R21, R18, UR5, 0x2 ;  /* 0x0000000512157c11 */ /* 0x001fca000f8e10ff */
[----:B------:R-:W0:Y:S01]  /*2e30*/  LDS.128 R8, [R21] ;  /* 0x0000000015087984 */ /* 0x000e220000000c00 */
[----:B------:R-:W-:Y:S02]  /*2e40*/  IADD3 R18, PT, PT, R18, 0x8, RZ ;  /* 0x0000000812127810 */ /* 0x000fe40007ffe0ff */
[----:B--2---:R-:W-:Y:S01]  /*2e50*/  SHF.L.U32 R28, R28, 0x10, RZ ;  /* 0x000000101c1c7819 */ /* 0x004fe200000006ff */
[----:B---3--:R-:W-:-:S04]  /*2e60*/  IMAD.U32 R14, R14, 0x10000, RZ ;  /* 0x000100000e0e7824 */ /* 0x008fc800078e00ff */
[----:B0-----:R-:W-:-:S04]  /*2e70*/  FFMA R8, R8, R28, R15 ;  /* 0x0000001c08087223 */ /* 0x001fc8000000000f */
[----:B------:R-:W-:Y:S02]  /*2e80*/  FFMA R9, R14, R9, R8 ;  /* 0x000000090e097223 */ /* 0x000fe40000000008 */
[----:B------:R-:W0:Y:S01]  /*2e90*/  LDS.128 R12, [R21+0x10] ;  /* 0x00001000150c7984 */ /* 0x000e220000000c00 */
[----:B----4-:R-:W-:Y:S01]  /*2ea0*/  SHF.L.U32 R26, R26, 0x10, RZ ;  /* 0x000000101a1a7819 */ /* 0x010fe200000006ff */
[----:B-----5:R-:W-:-:S04]  /*2eb0*/  IMAD.U32 R19, R19, 0x10000, RZ ;  /* 0x0001000013137824 */ /* 0x020fc800078e00ff */
[----:B------:R-:W-:-:S04]  /*2ec0*/  FFMA R10, R26, R10, R9 ;  /* 0x0000000a1a0a7223 */ /* 0x000fc80000000009 */
[----:B------:R-:W-:Y:S01]  /*2ed0*/  FFMA R11, R19, R11, R10 ;  /* 0x0000000b130b7223 */ /* 0x000fe2000000000a */
[----:B------:R-:W-:Y:S01]  /*2ee0*/  SHF.L.U32 R27, R27, 0x10, RZ ;  /* 0x000000101b1b7819 */ /* 0x000fe200000006ff */
[----:B------:R-:W-:Y:S01]  /*2ef0*/  IMAD.U32 R9, R20, 0x10000, RZ ;  /* 0x0001000014097824 */ /* 0x000fe200078e00ff */
[----:B------:R-:W-:-:S03]  /*2f00*/  SHF.L.U32 R8, R29, 0x10, RZ ;  /* 0x000000101d087819 */ /* 0x000fc600000006ff */
[----:B0-----:R-:W-:-:S04]  /*2f10*/  FFMA R12, R12, R27, R11 ;  /* 0x0000001b0c0c7223 */ /* 0x001fc8000000000b */
[----:B------:R-:W-:Y:S01]  /*2f20*/  FFMA R9, R9, R13, R12 ;  /* 0x0000000d09097223 */ /* 0x000fe2000000000c */
[----:B------:R-:W-:-:S03]  /*2f30*/  IMAD.U32 R11, R24, 0x10000, RZ ;  /* 0x00010000180b7824 */ /* 0x000fc600078e00ff */
[----:B------:R-:W-:-:S04]  /*2f40*/  FFMA R8, R8, R14, R9 ;  /* 0x0000000e08087223 */ /* 0x000fc80000000009 */
[----:B------:R-:W-:-:S07]  /*2f50*/  FFMA R15, R11, R15, R8 ;  /* 0x0000000f0b0f7223 */ /* 0x000fce0000000008 */
.L_x_36:
[----:B------:R-:W-:Y:S05]  /*2f60*/  @!P1 BRA `(.L_x_35) ;  /* 0x0000000000bc9947 */ /* 0x000fea0003800000 */
[----:B------:R-:W-:Y:S01]  /*2f70*/  VIADD R8, R3, 0xffffffff ;  /* 0xffffffff03087836 */ /* 0x000fe20000000000 */
        /* <DEDUP_REMOVED lines=8> */
[----:B------:R-:W2:Y:S02]  /*3000*/  LDG.E.U16.CONSTANT R24, desc[UR8][R24.64] ;  /* 0x0000000818187981 */ /* 0x000ea4000c1e9500 */
[C---:B------:R-:W-:Y:S02]  /*3010*/  IMAD.WIDE R20, R23.reuse, 0x2, R12 ;  /* 0x0000000217147825 */ /* 0x040fe400078e020c */
[----:B------:R-:W3:Y:S02]  /*3020*/  LDG.E.U16.CONSTANT R12, desc[UR8][R12.64] ;  /* 0x000000080c0c7981 */ /* 0x000ee4000c1e9500 */
[----:B------:R-:W-:Y:S02]  /*3030*/  IMAD.WIDE R22, R23, 0x2, R20 ;  /* 0x0000000217167825 */ /* 0x000fe400078e0214 */
[----:B------:R-:W4:Y:S04]  /*3040*/  LDG.E.U16.CONSTANT R20, desc[UR8][R20.64] ;  /* 0x0000000814147981 */ /* 0x000f28000c1e9500 */
[----:B------:R-:W5:Y:S01]  /*3050*/  LDG.E.U16.CONSTANT R22, desc[UR8][R22.64] ;  /* 0x0000000816167981 */ /* 0x000f62000c1e9500 */
[----:B------:R-:W-:-:S02]  /*3060*/  LEA R8, R18, UR5, 0x2 ;  /* 0x0000000512087c11 */ /* 0x000fc4000f8e10ff */
[----:B------:R-:W-:-:S04]  /*3070*/  IADD3 R18, PT, PT, R18, 0x4, RZ ;  /* 0x0000000412127810 */ /* 0x000fc80007ffe0ff */
[----:B------:R-:W0:Y:S01]  /*3080*/  LDS.128 R8, [R8] ;  /* 0x0000000008087984 */ /* 0x000e220000000c00 */
[----:B--2---:R-:W-:-:S05]  /*3090*/  SHF.L.U32 R14, R24, 0x10, RZ ;  /* 0x00000010180e7819 */ /* 0x004fca00000006ff */
[----:B0-----:R-:W-:Y:S01]  /*30a0*/  FFMA R14, R8, R14, R15 ;  /* 0x0000000e080e7223 */ /* 0x001fe2000000000f */
[----:B---3--:R-:W-:-:S04]  /*30b0*/  IMAD.U32 R19, R12, 0x10000, RZ ;  /* 0x000100000c137824 */ /* 0x008fc800078e00ff */
[----:B------:R-:W-:Y:S01]  /*30c0*/  FFMA R9, R19, R9, R14 ;  /* 0x0000000913097223 */ /* 0x000fe2000000000e */
[----:B----4-:R-:W-:Y:S01]  /*30d0*/  SHF.L.U32 R24, R20, 0x10, RZ ;  /* 0x0000001014187819 */ /* 0x010fe200000006ff */
[----:B-----5:R-:W-:-:S04]  /*30e0*/  IMAD.U32 R15, R22, 0x10000, RZ ;  /* 0x00010000160f7824 */ /* 0x020fc800078e00ff */
[----:B------:R-:W-:-:S04]  /*30f0*/  FFMA R10, R24, R10, R9 ;  /* 0x0000000a180a7223 */ /* 0x000fc80000000009 */
[----:B------:R-:W-:-:S07]  /*3100*/  FFMA R15, R15, R11, R10 ;  /* 0x0000000b0f0f7223 */ /* 0x000fce000000000a */
.L_x_37:
[----:B------:R-:W-:Y:S05]  /*3110*/  @!P1 BRA `(.L_x_35) ;  /* 0x0000000000509947 */ /* 0x000fea0003800000 */
[----:B------:R-:W0:Y:S08]  /*3120*/  LDC R21, c[0x0][0x3b0] ;  /* 0x0000ec00ff157b82 */ /* 0x000e300000000800 */
[----:B------:R-:W1:Y:S01]  /*3130*/  LDC.64 R12, c[0x0][0x390] ;  /* 0x0000e400ff0c7b82 */ /* 0x000e620000000a00 */
[----:B0-----:R-:W-:-:S04]  /*3140*/  IMAD R17, R18, R21, R17 ;  /* 0x0000001512117224 */ /* 0x001fc800078e0211 */
[----:B-1----:R-:W-:-:S05]  /*3150*/  IMAD.WIDE R12, R17, 0x2, R12 ;  /* 0x00000002110c7825 */ /* 0x002fca00078e020c */
[----:B------:R-:W2:Y:S01]  /*3160*/  LDG.E.U16.CONSTANT R14, desc[UR8][R12.64] ;  /* 0x000000080c0e7981 */ /* 0x000ea2000c1e9500 */
[----:B------:R-:W-:Y:S02]  /*3170*/  LEA R8, R18, UR5, 0x2 ;  /* 0x0000000512087c11 */ /* 0x000fe4000f8e10ff */
[----:B------:R-:W-:-:S04]  /*3180*/  ISETP.NE.AND P0, PT, R4, 0x1, PT ;  /* 0x000000010400780c */ /* 0x000fc80003f05270 */
[----:B------:R-:W0:Y:S01]  /*3190*/  LDS.128 R8, [R8] ;  /* 0x0000000008087984 */ /* 0x000e220000000c00 */
[----:B--2---:R-:W-:-:S04]  /*31a0*/  IMAD.U32 R14, R14, 0x10000, RZ ;  /* 0x000100000e0e7824 */ /* 0x004fc800078e00ff */
[----:B0-----:R-:W-:-:S04]  /*31b0*/  FFMA R15, R8, R14, R15 ;  /* 0x0000000e080f7223 */ /* 0x001fc8000000000f */
[----:B------:R-:W-:Y:S05]  /*31c0*/  @!P0 BRA `(.L_x_35) ;  /* 0x0000000000248947 */ /* 0x000fea0003800000 */
[----:B------:R-:W-:Y:S01]  /*31d0*/  ISETP.NE.AND P0, PT, R4, 0x2, PT ;  /* 0x000000020400780c */ /* 0x000fe20003f05270 */
[----:B------:R-:W-:-:S12]  /*31e0*/  IMAD.WIDE R18, R21, 0x2, R12 ;  /* 0x0000000215127825 */ /* 0x000fd800078e020c */
[----:B------:R-:W-:Y:S02]  /*31f0*/  @P0 IMAD.WIDE R12, R21, 0x2, R18 ;  /* 0x00000002150c0825 */ /* 0x000fe400078e0212 */
[----:B------:R-:W2:Y:S04]  /*3200*/  LDG.E.U16.CONSTANT R18, desc[UR8][R18.64] ;  /* 0x0000000812127981 */ /* 0x000ea8000c1e9500 */
[----:B------:R-:W3:Y:S01]  /*3210*/  @P0 LDG.E.U16.CONSTANT R12, desc[UR8][R12.64] ;  /* 0x000000080c0c0981 */ /* 0x000ee2000c1e9500 */
[----:B--2---:R-:W-:Y:S01]  /*3220*/  SHF.L.U32 R8, R18, 0x10, RZ ;  /* 0x0000001012087819 */ /* 0x004fe200000006ff */
[----:B---3--:R-:W-:-:S04]  /*3230*/  @P0 IMAD.U32 R14, R12, 0x10000, RZ ;  /* 0x000100000c0e0824 */ /* 0x008fc800078e00ff */
[----:B------:R-:W-:-:S04]  /*3240*/  FFMA R15, R8, R9, R15 ;  /* 0x00000009080f7223 */ /* 0x000fc8000000000f */
[----:B------:R-:W-:-:S07]  /*3250*/  @P0 FFMA R15, R14, R10, R15 ;  /* 0x0000000a0e0f0223 */ /* 0x000fce000000000f */
.L_x_35:
[----:B0-----:R-:W0:Y:S01]  /*3260*/  LDC.64 R8, c[0x0][0x398] ;  /* 0x0000e600ff087b82 */ /* 0x001e220000000a00 */
[----:B------:R-:W1:Y:S01]  /*3270*/  LDCU UR4, c[0x0][0x3b0] ;  /* 0x00007600ff0477ac */ /* 0x000e620008000800 */
[----:B------:R-:W-:Y:S01]  /*3280*/  IADD3 R11, PT, PT, R16, R7, RZ ;  /* 0x00000007100b7210 */ /* 0x000fe20007ffe0ff */
[----:B------:R-:W-:Y:S01]  /*3290*/  VIADD R7, R7, UR6 ;  /* 0x0000000607077c36 */ /* 0x000fe20008000000 */
[----:B------:R-:W-:-:S04]  /*32a0*/  F2FP.BF16.F32.PACK_AB R15, RZ, R15 ;  /* 0x0000000fff0f723e */ /* 0x000fc800000010ff */
[----:B-1----:R-:W-:Y:S01]  /*32b0*/  ISETP.GE.AND P0, PT, R7, UR4, PT ;  /* 0x0000000407007c0c */ /* 0x002fe2000bf06270 */
[----:B0-----:R-:W-:-:S05]  /*32c0*/  IMAD.WIDE R8, R11, 0x2, R8 ;  /* 0x000000020b087825 */ /* 0x001fca00078e0208 */
[----:B------:R1:W-:Y:S07]  /*32d0*/  STG.E.U16 desc[UR8][R8.64], R15 ;  /* 0x0000000f08007986 */ /* 0x0003ee000c101508 */
[----:B------:R-:W-:Y:S05]  /*32e0*/  @!P0 BRA `(.L_x_38) ;  /* 0xfffffff4000c8947 */ /* 0x000fea000383ffff */
[----:B------:R-:W-:Y:S05]  /*32f0*/  EXIT ;  /* 0x000000000000794d */ /* 0x000fea0003800000 */
.L_x_17:
[----:B------:R-:W-:Y:S01]  /*3300*/  HFMA2 R18, -RZ, RZ, 0, 1.847743988037109375e-06 ;  /* 0x0000001fff127431 */ /* 0x000fe200000001ff */
[----:B-1----:R-:W-:Y:S01]  /*3310*/  MOV R15, R6 ;  /* 0x00000006000f7202 */ /* 0x002fe20000000f00 */
[----:B------:R-:W-:Y:S02]  /*3320*/  IMAD.MOV.U32 R17, RZ, RZ, 0x10 ;  /* 0x00000010ff117424 */ /* 0x000fe400078e00ff */
[----:B------:R-:W-:-:S07]  /*3330*/  IMAD.MOV.U32 R14, RZ, RZ, -0x1 ;  /* 0xffffffffff0e7424 */ /* 0x000fce00078e00ff */
[----:B0-----:R-:W-:Y:S05]  /*3340*/  WARPSYNC.COLLECTIVE R14, `(.L_x_39) ;  /* 0x000000000e087348 */ /* 0x001fea0003c00000 */
[----:B------:R1:W2:Y:S02]  /*3350*/  SHFL.BFLY P0, R13, R15, R17, R18 ;  /* 0x0c0000110f0d7389 */ /* 0x0002a40000000012 */
[----:B012---:R-:W-:Y:S05]  /*3360*/  ENDCOLLECTIVE ;  /* 0x000000000000791b */ /* 0x007fea0003800000 */
.L_x_39:
[----:B------:R-:W-:Y:S01]  /*3370*/  HFMA2 R17, -RZ, RZ, 0, 4.76837158203125e-07 ;  /* 0x00000008ff117431 */ /* 0x000fe200000001ff */
[----:B------:R-:W-:-:S04]  /*3380*/  MOV R9, R13 ;  /* 0x0000000d00097202 */ /* 0x000fc80000000f00 */
[----:B------:R-:W-:-:S05]  /*3390*/  FMNMX R9, R9, R6, !PT ;  /* 0x0000000609097209 */ /* 0x000fca0007800000 */
[----:B------:R-:W-:-:S07]  /*33a0*/  IMAD.MOV.U32 R15, RZ, RZ, R9 ;  /* 0x000000ffff0f7224 */ /* 0x000fce00078e0009 */
[----:B------:R-:W-:Y:S05]  /*33b0*/  WARPSYNC.COLLECTIVE R14, `(.L_x_40) ;  /* 0x000000000e087348 */ /* 0x000fea0003c00000 */
[----:B------:R0:W1:Y:S02]  /*33c0*/  SHFL.BFLY P0, R13, R15, R17, R18 ;  /* 0x0c0000110f0d7389 */ /* 0x0000640000000012 */
[----:B01----:R-:W-:Y:S05]  /*33d0*/  ENDCOLLECTIVE ;  /* 0x000000000000791b */ /* 0x003fea0003800000 */
.L_x_40:
[----:B------:R-:W-:Y:S02]  /*33e0*/  IMAD.MOV.U32 R17, RZ, RZ, 0x4 ;  /* 0x00000004ff117424 */ /* 0x000fe400078e00ff */
[----:B------:R-:W-:-:S05]  /*33f0*/  IMAD.MOV.U32 R8, RZ, RZ, R13 ;  /* 0x000000ffff087224 */ /* 0x000fca00078e000d */
[----:B------:R-:W-:-:S04]  /*3400*/  FMNMX R8, R9, R8, !PT ;  /* 0x0000000809087209 */ /* 0x000fc80007800000 */
[----:B------:R-:W-:-:S07]  /*3410*/  MOV R15, R8 ;  /* 0x00000008000f7202 */ /* 0x000fce0000000f00 */
[----:B------:R-:W-:Y:S05]  /*3420*/  WARPSYNC.COLLECTIVE R14, `(.L_x_41) ;  /* 0x000000000e087348 */ /* 0x000fea0003c00000 */
[----:B------:R0:W1:Y:S02]  /*3430*/  SHFL.BFLY P0, R13, R15, R17, R18 ;  /* 0x0c0000110f0d7389 */ /* 0x0000640000000012 */
[----:B01----:R-:W-:Y:S05]  /*3440*/  ENDCOLLECTIVE ;  /* 0x000000000000791b */ /* 0x003fea0003800000 */
.L_x_41:
[----:B------:R-:W-:Y:S01]  /*3450*/  HFMA2 R17, -RZ, RZ, 0, 1.1920928955078125e-07 ;  /* 0x00000002ff117431 */ /* 0x000fe200000001ff */
[----:B------:R-:W-:-:S04]  /*3460*/  MOV R11, R13 ;  /* 0x0000000d000b7202 */ /* 0x000fc80000000f00 */
[----:B------:R-:W-:-:S05]  /*3470*/  FMNMX R11, R8, R11, !PT ;  /* 0x0000000b080b7209 */ /* 0x000fca0007800000 */
[----:B------:R-:W-:-:S07]  /*3480*/  IMAD.MOV.U32 R15, RZ, RZ, R11 ;  /* 0x000000ffff0f7224 */ /* 0x000fce00078e000b */
[----:B------:R-:W-:Y:S05]  /*3490*/  WARPSYNC.COLLECTIVE R14, `(.L_x_42) ;  /* 0x000000000e087348 */ /* 0x000fea0003c00000 */
[----:B------:R0:W1:Y:S02]  /*34a0*/  SHFL.BFLY P0, R13, R15, R17, R18 ;  /* 0x0c0000110f0d7389 */ /* 0x0000640000000012 */
[----:B01----:R-:W-:Y:S05]  /*34b0*/  ENDCOLLECTIVE ;  /* 0x000000000000791b */ /* 0x003fea0003800000 */
.L_x_42:
[----:B------:R-:W-:Y:S02]  /*34c0*/  IMAD.MOV.U32 R17, RZ, RZ, 0x1 ;  /* 0x00000001ff117424 */ /* 0x000fe400078e00ff */
[----:B------:R-:W-:-:S05]  /*34d0*/  IMAD.MOV.U32 R12, RZ, RZ, R13 ;  /* 0x000000ffff0c7224 */ /* 0x000fca00078e000d */
[----:B------:R-:W-:-:S04]  /*34e0*/  FMNMX R12, R11, R12, !PT ;  /* 0x0000000c0b0c7209 */ /* 0x000fc80007800000 */
[----:B------:R-:W-:-:S07]  /*34f0*/  MOV R15, R12 ;  /* 0x0000000c000f7202 */ /* 0x000fce0000000f00 */
[----:B------:R-:W-:Y:S05]  /*3500*/  WARPSYNC.COLLECTIVE R14, `(.L_x_43) ;  /* 0x000000000e087348 */ /* 0x000fea0003c00000 */
[----:B------:R0:W1:Y:S02]  /*3510*/  SHFL.BFLY P0, R13, R15, R17, R18 ;  /* 0x0c0000110f0d7389 */ /* 0x0000640000000012 */
[----:B01----:R-:W-:Y:S05]  /*3520*/  ENDCOLLECTIVE ;  /* 0x000000000000791b */ /* 0x003fea0003800000 */
.L_x_43:
[----:B------:R-:W-:Y:S05]  /*3530*/  BRA `(.L_x_44) ;  /* 0xffffffe800787947 */ /* 0x000fea000383ffff */
.L_x_23:
[----:B------:R-:W-:Y:S01]  /*3540*/  HFMA2 R18, -RZ, RZ, 0, 1.847743988037109375e-06 ;  /* 0x0000001fff127431 */ /* 0x000fe200000001ff */
[----:B-1----:R-:W-:Y:S01]  /*3550*/  MOV R15, R2 ;  /* 0x00000002000f7202 */ /* 0x002fe20000000f00 */
[----:B------:R-:W-:Y:S02]  /*3560*/  IMAD.MOV.U32 R17, RZ, RZ, 0x10 ;  /* 0x00000010ff117424 */ /* 0x000fe400078e00ff */
[----:B------:R-:W-:-:S07]  /*3570*/  IMAD.MOV.U32 R14, RZ, RZ, -0x1 ;  /* 0xffffffffff0e7424 */ /* 0x000fce00078e00ff */
[----:B0--3--:R-:W-:Y:S05]  /*3580*/  WARPSYNC.COLLECTIVE R14, `(.L_x_45) ;  /* 0x000000000e087348 */ /* 0x009fea0003c00000 */
[----:B------:R1:W2:Y:S02]  /*3590*/  SHFL.BFLY P0, R13, R15, R17, R18 ;  /* 0x0c0000110f0d7389 */ /* 0x0002a40000000012 */
[----:B0123--:R-:W-:Y:S05]  /*35a0*/  ENDCOLLECTIVE ;  /* 0x000000000000791b */ /* 0x00ffea0003800000 */
.L_x_45:
[----:B------:R-:W-:Y:S01]  /*35b0*/  HFMA2 R17, -RZ, RZ, 0, 4.76837158203125e-07 ;  /* 0x00000008ff117431 */ /* 0x000fe200000001ff */
[----:B------:R-:W-:-:S05]  /*35c0*/  MOV R3, R13 ;  /* 0x0000000d00037202 */ /* 0x000fca0000000f00 */
[----:B------:R-:W-:-:S04]  /*35d0*/  FADD R3, R3, R2 ;  /* 0x0000000203037221 */ /* 0x000fc80000000000 */
[----:B------:R-:W-:-:S07]  /*35e0*/  IMAD.MOV.U32 R15, RZ, RZ, R3 ;  /* 0x000000ffff0f7224 */ /* 0x000fce00078e0003 */
[----:B------:R-:W-:Y:S05]  /*35f0*/  WARPSYNC.COLLECTIVE R14, `(.L_x_46) ;  /* 0x000000000e087348 */ /* 0x000fea0003c00000 */
[----:B------:R0:W1:Y:S02]  /*3600*/  SHFL.BFLY P0, R13, R15, R17, R18 ;  /* 0x0c0000110f0d7389 */ /* 0x0000640000000012 */
[----:B01----:R-:W-:Y:S05]  /*3610*/  ENDCOLLECTIVE ;  /* 0x000000000000791b */ /* 0x003fea0003800000 */
.L_x_46:
[----:B------:R-:W-:Y:S02]  /*3620*/  IMAD.MOV.U32 R17, RZ, RZ, 0x4 ;  /* 0x00000004ff117424 */ /* 0x000fe400078e00ff */
[----:B------:R-:W-:-:S04]  /*3630*/  IMAD.MOV.U32 R6, RZ, RZ, R13 ;  /* 0x000000ffff067224 */ /* 0x000fc800078e000d */
[----:B------:R-:W-:-:S05]  /*3640*/  FADD R6, R3, R6 ;  /* 0x0000000603067221 */ /* 0x000fca0000000000 */
[----:B------:R-:W-:-:S07]  /*3650*/  MOV R15, R6 ;  /* 0x00000006000f7202 */ /* 0x000fce0000000f00 */
[----:B------:R-:W-:Y:S05]  /*3660*/  WARPSYNC.COLLECTIVE R14, `(.L_x_47) ;  /* 0x000000000e087348 */ /* 0x000fea0003c00000 */
[----:B------:R0:W1:Y:S02]  /*3670*/  SHFL.BFLY P0, R13, R15, R17, R18 ;  /* 0x0c0000110f0d7389 */ /* 0x0000640000000012 */
[----:B01----:R-:W-:Y:S05]  /*3680*/  ENDCOLLECTIVE ;  /* 0x000000000000791b */ /* 0x003fea0003800000 */
.L_x_47:
[----:B------:R-:W-:Y:S01]  /*3690*/  HFMA2 R17, -RZ, RZ, 0, 1.1920928955078125e-07 ;  /* 0x00000002ff117431 */ /* 0x000fe200000001ff */
[----:B------:R-:W-:-:S05]  /*36a0*/  MOV R5, R13 ;  /* 0x0000000d00057202 */ /* 0x000fca0000000f00 */
[----:B------:R-:W-:-:S04]  /*36b0*/  FADD R5, R6, R5 ;  /* 0x0000000506057221 */ /* 0x000fc80000000000 */
[----:B------:R-:W-:-:S07]  /*36c0*/  IMAD.MOV.U32 R15, RZ, RZ, R5 ;  /* 0x000000ffff0f7224 */ /* 0x000fce00078e0005 */
[----:B------:R-:W-:Y:S05]  /*36d0*/  WARPSYNC.COLLECTIVE R14, `(.L_x_48) ;  /* 0x000000000e087348 */ /* 0x000fea0003c00000 */
[----:B------:R0:W1:Y:S02]  /*36e0*/  SHFL.BFLY P0, R13, R15, R17, R18 ;  /* 0x0c0000110f0d7389 */ /* 0x0000640000000012 */
[----:B01----:R-:W-:Y:S05]  /*36f0*/  ENDCOLLECTIVE ;  /* 0x000000000000791b */ /* 0x003fea0003800000 */
.L_x_48:
[----:B------:R-:W-:Y:S01]  /*3700*/  HFMA2 R17, -RZ, RZ, 0, 5.9604644775390625e-08 ;  /* 0x00000001ff117431 */ /* 0x000fe200000001ff */
[----:B------:R-:W-:-:S05]  /*3710*/  MOV R8, R13 ;  /* 0x0000000d00087202 */ /* 0x000fca0000000f00 */
[----:B------:R-:W-:-:S04]  /*3720*/  FADD R8, R5, R8 ;  /* 0x0000000805087221 */ /* 0x000fc80000000000 */
[----:B------:R-:W-:-:S07]  /*3730*/  IMAD.MOV.U32 R15, RZ, RZ, R8 ;  /* 0x000000ffff0f7224 */ /* 0x000fce00078e0008 */
[----:B------:R-:W-:Y:S05]  /*3740*/  WARPSYNC.COLLECTIVE R14, `(.L_x_49) ;  /* 0x000000000e087348 */ /* 0x000fea0003c00000 */
[----:B------:R0:W1:Y:S02]  /*3750*/  SHFL.BFLY P0, R13, R15, R17, R18 ;  /* 0x0c0000110f0d7389 */ /* 0x0000640000000012 */
[----:B01----:R-:W-:Y:S05]  /*3760*/  ENDCOLLECTIVE ;  /* 0x000000000000791b */ /* 0x003fea0003800000 */
.L_x_49:
[----:B------:R-:W-:Y:S01]  /*3770*/  MOV R9, R13 ;  /* 0x0000000d00097202 */ /* 0x000fe20000000f00 */
[----:B------:R-:W-:Y:S06]  /*3780*/  BRA `(.L_x_50) ;  /* 0xffffffe800ec7947 */ /* 0x000fec000383ffff */
        .weak           $__internal_0_$__cuda_sm3x_div_rn_noftz_f32_slowpath
        .type           $__internal_0_$__cuda_sm3x_div_rn_noftz_f32_slowpath,@function
        .size           $__internal_0_$__cuda_sm3x_div_rn_noftz_f32_slowpath,(.L_x_63 - $__internal_0_$__cuda_sm3x_div_rn_noftz_f32_slowpath)
$__internal_0_$__cuda_sm3x_div_rn_noftz_f32_slowpath:
[--C-:B------:R-:W-:Y:S01]  /*3790*/  SHF.R.U32.HI R10, RZ, 0x17, R3.reuse ;  /* 0x00000017ff0a7819 */ /* 0x100fe20000011603 */
[----:B------:R-:W-:Y:S01]  /*37a0*/  BSSY.RECONVERGENT B3, `(.L_x_51) ;  /* 0x0000064000037945 */ /* 0x000fe20003800200 */
[----:B------:R-:W-:Y:S01]  /*37b0*/  SHF.R.U32.HI R9, RZ, 0x17, R2 ;  /* 0x00000017ff097819 */ /* 0x000fe20000011602 */
[----:B------:R-:W-:Y:S01]  /*37c0*/  IMAD.MOV.U32 R12, RZ, RZ, R3 ;  /* 0x000000ffff0c7224 */ /* 0x000fe200078e0003 */
[----:B------:R-:W-:Y:S02]  /*37d0*/  LOP3.LUT R10, R10, 0xff, RZ, 0xc0, !PT ;  /* 0x000000ff0a0a7812 */ /* 0x000fe400078ec0ff */
[----:B------:R-:W-:Y:S02]  /*37e0*/  LOP3.LUT R17, R9, 0xff, RZ, 0xc0, !PT ;  /* 0x000000ff09117812 */ /* 0x000fe400078ec0ff */
[----:B------:R-:W-:Y:S01]  /*37f0*/  MOV R11, R2 ;  /* 0x00000002000b7202 */ /* 0x000fe20000000f00 */
[----:B------:R-:W-:Y:S01]  /*3800*/  VIADD R13, R10, 0xffffffff ;  /* 0xffffffff0a0d7836 */ /* 0x000fe20000000000 */
[----:B------:R-:W-:-:S04]  /*3810*/  IADD3 R14, PT, PT, R17, -0x1, RZ ;  /* 0xffffffff110e7810 */ /* 0x000fc80007ffe0ff */
[----:B------:R-:W-:-:S04]  /*3820*/  ISETP.GT.U32.AND P0, PT, R13, 0xfd, PT ;  /* 0x000000fd0d00780c */ /* 0x000fc80003f04070 */
[----:B------:R-:W-:-:S13]  /*3830*/  ISETP.GT.U32.OR P0, PT, R14, 0xfd, P0 ;  /* 0x000000fd0e00780c */ /* 0x000fda0000704470 */
[----:B------:R-:W-:Y:S01]  /*3840*/  @!P0 MOV R9, RZ ;  /* 0x000000ff00098202 */ /* 0x000fe20000000f00 */
[----:B------:R-:W-:Y:S06]  /*3850*/  @!P0 BRA `(.L_x_52) ;  /* 0x00000000005c8947 */ /* 0x000fec0003800000 */
[----:B------:R-:W-:Y:S02]  /*3860*/  FSETP.GTU.FTZ.AND P1, PT, |R3|, +INF , PT ;  /* 0x7f8000000300780b */ /* 0x000fe40003f3c200 */
[----:B------:R-:W-:-:S04]  /*3870*/  FSETP.GTU.FTZ.AND P0, PT, |R2|, +INF , PT ;  /* 0x7f8000000200780b */ /* 0x000fc80003f1c200 */
[----:B------:R-:W-:-:S13]  /*3880*/  PLOP3.LUT P0, PT, P0, P1, PT, 0xf8, 0x8f ;  /* 0x00000000008f781c */ /* 0x000fda0000703f70 */
[----:B------:R-:W-:Y:S05]  /*3890*/  @P0 BRA `(.L_x_53) ;  /* 0x00000004004c0947 */ /* 0x000fea0003800000 */
[----:B------:R-:W-:-:S13]  /*38a0*/  LOP3.LUT P0, RZ, R12, 0x7fffffff, R11, 0xc8, !PT ;  /* 0x7fffffff0cff7812 */ /* 0x000fda000780c80b */
[----:B------:R-:W-:Y:S05]  /*38b0*/  @!P0 BRA `(.L_x_54) ;  /* 0x00000004003c8947 */ /* 0x000fea0003800000 */
[C---:B------:R-:W-:Y:S02]  /*38c0*/  FSETP.NEU.FTZ.AND P3, PT, |R2|.reuse, +INF , PT ;  /* 0x7f8000000200780b */ /* 0x040fe40003f7d200 */
[----:B------:R-:W-:Y:S02]  /*38d0*/  FSETP.NEU.FTZ.AND P1, PT, |R3|, +INF , PT ;  /* 0x7f8000000300780b */ /* 0x000fe40003f3d200 */
[----:B------:R-:W-:-:S11]  /*38e0*/  FSETP.NEU.FTZ.AND P0, PT, |R2|, +INF , PT ;  /* 0x7f8000000200780b */ /* 0x000fd60003f1d200 */
[----:B------:R-:W-:Y:S05]  /*38f0*/  @!P1 BRA !P3, `(.L_x_54) ;  /* 0x00000004002c9947 */ /* 0x000fea0005800000 */
[----:B------:R-:W-:-:S04]  /*3900*/  LOP3.LUT P3, RZ, R11, 0x7fffffff, RZ, 0xc0, !PT ;  /* 0x7fffffff0bff7812 */ /* 0x000fc8000786c0ff */
[----:B------:R-:W-:-:S13]  /*3910*/  PLOP3.LUT P1, PT, P1, P3, PT, 0x2f, 0xf2 ;  /* 0x0000000000f2781c */ /* 0x000fda0000f26577 */
[----:B------:R-:W-:Y:S05]  /*3920*/  @P1 BRA `(.L_x_55) ;  /* 0x0000000400181947 */ /* 0x000fea0003800000 */
[----:B------:R-:W-:-:S04]  /*3930*/  LOP3.LUT P1, RZ, R12, 0x7fffffff, RZ, 0xc0, !PT ;  /* 0x7fffffff0cff7812 */ /* 0x000fc8000782c0ff */
[----:B------:R-:W-:-:S13]  /*3940*/  PLOP3.LUT P0, PT, P0, P1, PT, 0x2f, 0xf2 ;  /* 0x0000000000f2781c */ /* 0x000fda0000702577 */
[----:B------:R-:W-:Y:S05]  /*3950*/  @P0 BRA `(.L_x_56) ;  /* 0x0000000400000947 */ /* 0x000fea0003800000 */
[----:B------:R-:W-:Y:S02]  /*3960*/  ISETP.GE.AND P0, PT, R14, RZ, PT ;  /* 0x000000ff0e00720c */ /* 0x000fe40003f06270 */
[----:B------:R-:W-:-:S11]  /*3970*/  ISETP.GE.AND P1, PT, R13, RZ, PT ;  /* 0x000000ff0d00720c */ /* 0x000fd60003f26270 */
[----:B------:R-:W-:Y:S01]  /*3980*/  @P0 MOV R9, RZ ;  /* 0x000000ff00090202 */ /* 0x000fe20000000f00 */
[----:B------:R-:W-:Y:S02]  /*3990*/  @!P0 IMAD.MOV.U32 R9, RZ, RZ, -0x40 ;  /* 0xffffffc0ff098424 */ /* 0x000fe400078e00ff */
[----:B------:R-:W-:Y:S01]  /*39a0*/  @!P0 FFMA R11, R2, 1.84467440737095516160e+19, RZ ;  /* 0x5f800000020b8823 */ /* 0x000fe200000000ff */
[----:B------:R-:W-:Y:S02]  /*39b0*/  @!P1 FFMA R12, R3, 1.84467440737095516160e+19, RZ ;  /* 0x5f800000030c9823 */ /* 0x000fe400000000ff */
[----:B------:R-:W-:-:S07]  /*39c0*/  @!P1 IADD3 R9, PT, PT, R9, 0x40, RZ ;  /* 0x0000004009099810 */ /* 0x000fce0007ffe0ff */
.L_x_52:
[----:B------:R-:W-:Y:S01]  /*39d0*/  LEA R13, R10, 0xc0800000, 0x17 ;  /* 0xc08000000a0d7811 */ /* 0x000fe200078eb8ff */
[----:B------:R-:W-:Y:S03]  /*39e0*/  BSSY.RECONVERGENT B4, `(.L_x_57) ;  /* 0x0000036000047945 */ /* 0x000fe60003800200 */
[----:B------:R-:W-:Y:S01]  /*39f0*/  IADD3 R13, PT, PT, -R13, R12, RZ ;  /* 0x0000000c0d0d7210 */ /* 0x000fe20007ffe1ff */
[----:B------:R-:W-:-:S03]  /*3a00*/  VIADD R12, R17, 0xffffff81 ;  /* 0xffffff81110c7836 */ /* 0x000fc60000000000 */
[----:B------:R-:W0:Y:S01]  /*3a10*/  MUFU.RCP R14, R13 ;  /* 0x0000000d000e7308 */ /* 0x000e220000001000 */
[----:B------:R-:W-:Y:S01]  /*3a20*/  FADD.FTZ R15, -R13, -RZ ;  /* 0x800000ff0d0f7221 */ /* 0x000fe20000010100 */
[C---:B------:R-:W-:Y:S01]  /*3a30*/  IMAD R2, R12.reuse, -0x800000, R11 ;  /* 0xff8000000c027824 */ /* 0x040fe200078e020b */
[----:B------:R-:W-:-:S04]  /*3a40*/  IADD3 R12, PT, PT, R12, 0x7f, -R10 ;  /* 0x0000007f0c0c7810 */ /* 0x000fc80007ffe80a */
[----:B------:R-:W-:Y:S01]  /*3a50*/  IADD3 R9, PT, PT, R12, R9, RZ ;  /* 0x000000090c097210 */ /* 0x000fe20007ffe0ff */
[----:B0-----:R-:W-:-:S04]  /*3a60*/  FFMA R17, R14, R15, 1 ;  /* 0x3f8000000e117423 */ /* 0x001fc8000000000f */
[----:B------:R-:W-:-:S04]  /*3a70*/  FFMA R18, R14, R17, R14 ;  /* 0x000000110e127223 */ /* 0x000fc8000000000e */
[----:B------:R-:W-:-:S04]  /*3a80*/  FFMA R11, R2, R18, RZ ;  /* 0x00000012020b7223 */ /* 0x000fc800000000ff */
[----:B------:R-:W-:-:S04]  /*3a90*/  FFMA R14, R15, R11, R2 ;  /* 0x0000000b0f0e7223 */ /* 0x000fc80000000002 */
[----:B------:R-:W-:-:S04]  /*3aa0*/  FFMA R17, R18, R14, R11 ;  /* 0x0000000e12117223 */ /* 0x000fc8000000000b */
[----:B------:R-:W-:-:S04]  /*3ab0*/  FFMA R14, R15, R17, R2 ;  /* 0x000000110f0e7223 */ /* 0x000fc80000000002 */
[----:B------:R-:W-:-:S05]  /*3ac0*/  FFMA R2, R18, R14, R17 ;  /* 0x0000000e12027223 */ /* 0x000fca0000000011 */
[----:B------:R-:W-:-:S04]  /*3ad0*/  SHF.R.U32.HI R10, RZ, 0x17, R2 ;  /* 0x00000017ff0a7819 */ /* 0x000fc80000011602 */
[----:B------:R-:W-:-:S04]  /*3ae0*/  LOP3.LUT R10, R10, 0xff, RZ, 0xc0, !PT ;  /* 0x000000ff0a0a7812 */ /* 0x000fc800078ec0ff */
[----:B------:R-:W-:-:S05]  /*3af0*/  IADD3 R13, PT, PT, R10, R9, RZ ;  /* 0x000000090a0d7210 */ /* 0x000fca0007ffe0ff */
[----:B------:R-:W-:-:S05]  /*3b00*/  VIADD R10, R13, 0xffffffff ;  /* 0xffffffff0d0a7836 */ /* 0x000fca0000000000 */
[----:B------:R-:W-:-:S13]  /*3b10*/  ISETP.GE.U32.AND P0, PT, R10, 0xfe, PT ;  /* 0x000000fe0a00780c */ /* 0x000fda0003f06070 */
[----:B------:R-:W-:Y:S05]  /*3b20*/  @!P0 BRA `(.L_x_58) ;  /* 0x0000000000808947 */ /* 0x000fea0003800000 */
[----:B------:R-:W-:-:S13]  /*3b30*/  ISETP.GT.AND P0, PT, R13, 0xfe, PT ;  /* 0x000000fe0d00780c */ /* 0x000fda0003f04270 */
[----:B------:R-:W-:Y:S05]  /*3b40*/  @P0 BRA `(.L_x_59) ;  /* 0x00000000006c0947 */ /* 0x000fea0003800000 */
[----:B------:R-:W-:-:S13]  /*3b50*/  ISETP.GE.AND P0, PT, R13, 0x1, PT ;  /* 0x000000010d00780c */ /* 0x000fda0003f06270 */
[----:B------:R-:W-:Y:S05]  /*3b60*/  @P0 BRA `(.L_x_60) ;  /* 0x0000000000740947 */ /* 0x000fea0003800000 */
[----:B------:R-:W-:Y:S02]  /*3b70*/  ISETP.GE.AND P0, PT, R13, -0x18, PT ;  /* 0xffffffe80d00780c */ /* 0x000fe40003f06270 */
[----:B------:R-:W-:-:S11]  /*3b80*/  LOP3.LUT R2, R2, 0x80000000, RZ, 0xc0, !PT ;  /* 0x8000000002027812 */ /* 0x000fd600078ec0ff */
[----:B------:R-:W-:Y:S05]  /*3b90*/  @!P0 BRA `(.L_x_60) ;  /* 0x0000000000688947 */ /* 0x000fea0003800000 */
[CCC-:B------:R-:W-:Y:S01]  /*3ba0*/  FFMA.RZ R9, R18.reuse, R14.reuse, R17.reuse ;  /* 0x0000000e12097223 */ /* 0x1c0fe2000000c011 */
[C---:B------:R-:W-:Y:S01]  /*3bb0*/  IADD3 R12, PT, PT, R13.reuse, 0x20, RZ ;  /* 0x000000200d0c7810 */ /* 0x040fe20007ffe0ff */
[CCC-:B------:R-:W-:Y:S01]  /*3bc0*/  FFMA.RM R10, R18.reuse, R14.reuse, R17.reuse ;  /* 0x0000000e120a7223 */ /* 0x1c0fe20000004011 */
[----:B------:R-:W-:Y:S02]  /*3bd0*/  ISETP.NE.AND P3, PT, R13, RZ, PT ;  /* 0x000000ff0d00720c */ /* 0x000fe40003f65270 */
[----:B------:R-:W-:Y:S01]  /*3be0*/  LOP3.LUT R11, R9, 0x7fffff, RZ, 0xc0, !PT ;  /* 0x007fffff090b7812 */ /* 0x000fe200078ec0ff */
[----:B------:R-:W-:Y:S01]  /*3bf0*/  FFMA.RP R9, R18, R14, R17 ;  /* 0x0000000e12097223 */ /* 0x000fe20000008011 */
[----:B------:R-:W-:Y:S02]  /*3c00*/  ISETP.NE.AND P1, PT, R13, RZ, PT ;  /* 0x000000ff0d00720c */ /* 0x000fe40003f25270 */
[----:B------:R-:W-:Y:S02]  /*3c10*/  LOP3.LUT R11, R11, 0x800000, RZ, 0xfc, !PT ;  /* 0x008000000b0b7812 */ /* 0x000fe400078efcff */
[----:B------:R-:W-:-:S02]  /*3c20*/  IADD3 R13, PT, PT, -R13, RZ, RZ ;  /* 0x000000ff0d0d7210 */ /* 0x000fc40007ffe1ff */
[----:B------:R-:W-:Y:S02]  /*3c30*/  SHF.L.U32 R12, R11, R12, RZ ;  /* 0x0000000c0b0c7219 */ /* 0x000fe400000006ff */
[----:B------:R-:W-:Y:S02]  /*3c40*/  FSETP.NEU.FTZ.AND P0, PT, R9, R10, PT ;  /* 0x0000000a0900720b */ /* 0x000fe40003f1d000 */
[----:B------:R-:W-:Y:S02]  /*3c50*/  SEL R10, R13, RZ, P3 ;  /* 0x000000ff0d0a7207 */ /* 0x000fe40001800000 */
[----:B------:R-:W-:Y:S02]  /*3c60*/  ISETP.NE.AND P1, PT, R12, RZ, P1 ;  /* 0x000000ff0c00720c */ /* 0x000fe40000f25270 */
[----:B------:R-:W-:Y:S02]  /*3c70*/  SHF.R.U32.HI R10, RZ, R10, R11 ;  /* 0x0000000aff0a7219 */ /* 0x000fe4000001160b */
[----:B------:R-:W-:-:S02]  /*3c80*/  PLOP3.LUT P0, PT, P0, P1, PT, 0xf8, 0x8f ;  /* 0x00000000008f781c */ /* 0x000fc40000703f70 */
[----:B------:R-:W-:Y:S02]  /*3c90*/  SHF.R.U32.HI R12, RZ, 0x1, R10 ;  /* 0x00000001ff0c7819 */ /* 0x000fe4000001160a */
[----:B------:R-:W-:-:S04]  /*3ca0*/  SEL R9, RZ, 0x1, !P0 ;  /* 0x00000001ff097807 */ /* 0x000fc80004000000 */
[----:B------:R-:W-:-:S04]  /*3cb0*/  LOP3.LUT R9, R9, 0x1, R12, 0xf8, !PT ;  /* 0x0000000109097812 */ /* 0x000fc800078ef80c */
[----:B------:R-:W-:-:S05]  /*3cc0*/  LOP3.LUT R9, R9, R10, RZ, 0xc0, !PT ;  /* 0x0000000a09097212 */ /* 0x000fca00078ec0ff */
[----:B------:R-:W-:-:S05]  /*3cd0*/  IMAD.IADD R9, R12, 0x1, R9 ;  /* 0x000000010c097824 */ /* 0x000fca00078e0209 */
[----:B------:R-:W-:Y:S01]  /*3ce0*/  LOP3.LUT R2, R9, R2, RZ, 0xfc, !PT ;  /* 0x0000000209027212 */ /* 0x000fe200078efcff */
[----:B------:R-:W-:Y:S06]  /*3cf0*/  BRA `(.L_x_60) ;  /* 0x0000000000107947 */ /* 0x000fec0003800000 */
.L_x_59:
[----:B------:R-:W-:-:S04]  /*3d00*/  LOP3.LUT R2, R2, 0x80000000, RZ, 0xc0, !PT ;  /* 0x8000000002027812 */ /* 0x000fc800078ec0ff */
[----:B------:R-:W-:Y:S01]  /*3d10*/  LOP3.LUT R2, R2, 0x7f800000, RZ, 0xfc, !PT ;  /* 0x7f80000002027812 */ /* 0x000fe200078efcff */
[----:B------:R-:W-:Y:S06]  /*3d20*/  BRA `(.L_x_60) ;  /* 0x0000000000047947 */ /* 0x000fec0003800000 */
.L_x_58:
[----:B------:R-:W-:-:S07]  /*3d30*/  LEA R2, R9, R2, 0x17 ;  /* 0x0000000209027211 */ /* 0x000fce00078eb8ff */
.L_x_60:
[----:B------:R-:W-:Y:S05]  /*3d40*/  BSYNC.RECONVERGENT B4 ;  /* 0x0000000000047941 */ /* 0x000fea0003800200 */
.L_x_57:
[----:B------:R-:W-:Y:S05]  /*3d50*/  BRA `(.L_x_61) ;  /* 0x0000000000207947 */ /* 0x000fea0003800000 */
.L_x_56:
[----:B------:R-:W-:-:S04]  /*3d60*/  LOP3.LUT R2, R12, 0x80000000, R11, 0x48, !PT ;  /* 0x800000000c027812 */ /* 0x000fc800078e480b */
[----:B------:R-:W-:Y:S01]  /*3d70*/  LOP3.LUT R2, R2, 0x7f800000, RZ, 0xfc, !PT ;  /* 0x7f80000002027812 */ /* 0x000fe200078efcff */
[----:B------:R-:W-:Y:S06]  /*3d80*/  BRA `(.L_x_61) ;  /* 0x0000000000147947 */ /* 0x000fec0003800000 */
.L_x_55:
[----:B------:R-:W-:Y:S01]  /*3d90*/  LOP3.LUT R2, R12, 0x80000000, R11, 0x48, !PT ;  /* 0x800000000c027812 */ /* 0x000fe200078e480b */
[----:B------:R-:W-:Y:S06]  /*3da0*/  BRA `(.L_x_61) ;  /* 0x00000000000c7947 */ /* 0x000fec0003800000 */
.L_x_54:
[----:B------:R-:W0:Y:S01]  /*3db0*/  MUFU.RSQ R2, -QNAN ;  /* 0xffc0000000027908 */ /* 0x000e220000001400 */
[----:B------:R-:W-:Y:S05]  /*3dc0*/  BRA `(.L_x_61) ;  /* 0x0000000000047947 */ /* 0x000fea0003800000 */
.L_x_53:
[----:B------:R-:W-:-:S07]  /*3dd0*/  FADD.FTZ R2, R2, R3 ;  /* 0x0000000302027221 */ /* 0x000fce0000010000 */
.L_x_61:
[----:B------:R-:W-:Y:S05]  /*3de0*/  BSYNC.RECONVERGENT B3 ;  /* 0x0000000000037941 */ /* 0x000fea0003800200 */
.L_x_51:
[----:B------:R-:W-:-:S04]  /*3df0*/  HFMA2 R9, -RZ, RZ, 0, 0 ;  /* 0x00000000ff097431 */ /* 0x000fc800000001ff */
[----:B0-----:R-:W-:Y:S05]  /*3e00*/  RET.REL.NODEC R8 `(_Z25attention_fwd_bf16_simplePK13__nv_bfloat16S1_S1_PS_iiiiif) ;  /* 0xffffffc0087c7950 */ /* 0x001fea0003c3ffff */
.L_x_62:
[----:B------:R-:W-:-:S00]  /*3e10*/  BRA `(.L_x_62) ;  /* 0xfffffffc00fc7947 */ /* 0x000fc0000383ffff */
[----:B------:R-:W-:-:S00]  /*3e20*/  NOP ;  /* 0x0000000000007918 */ /* 0x000fc00000000000 */
        /* <DEDUP_REMOVED lines=13> */
.L_x_63:


//--------------------- .nv.shared._Z25attention_fwd_bf16_simplePK13__nv_bfloat16S1_S1_PS_iiiiif --------------------------
	.section	.nv.shared._Z25attention_fwd_bf16_simplePK13__nv_bfloat16S1_S1_PS_iiiiif,"aw",@nobits
	.sectionflags	@""
	.align	16
	.zero		1024


//--------------------- .nv.shared.reserved.0     --------------------------
	.section	.nv.shared.reserved.0,"aw",@nobits
	.weak		__nv_reservedSMEM_offset_0_alias
	.size		__nv_reservedSMEM_offset_0_alias, 0, 64
	.other		__nv_reservedSMEM_offset_0_alias,@"STO_CUDA_RESERVED_SHARED STV_DEFAULT"
__nv_reservedSMEM_offset_0_alias:
	.zero		0
	.zero		64


//--------------------- .nv.constant0._Z25attention_fwd_bf16_simplePK13__nv_bfloat16S1_S1_PS_iiiiif --------------------------
	.section	.nv.constant0._Z25attention_fwd_bf16_simplePK13__nv_bfloat16S1_S1_PS_iiiiif,"a",@progbits
	.sectionflags	@""
	.align	4
.nv.constant0._Z25attention_fwd_bf16_simplePK13__nv_bfloat16S1_S1_PS_iiiiif:
	.zero		952


//--------------------- SYMBOLS --------------------------

	.type		.nv.reservedSmem.offset0,@object
	.size		.nv.reservedSmem.offset0,0x4
	.type		.nv.reservedSmem.cap,@object
	.size		.nv.reservedSmem.cap,0x4
